//
// Generated by NVIDIA NVVM Compiler
//
// Compiler Build ID: CL-36424714
// Cuda compilation tools, release 13.0, V13.0.88
// Based on NVVM 20.0.0
//

.version 9.0
.target sm_100
.address_size 64

	// .globl	_Z4habsPf13__nv_bfloat16
.global .align 4 .b8 __cudart_i2opi_f[24] = {65, 144, 67, 60, 153, 149, 98, 219, 192, 221, 52, 245, 209, 87, 39, 252, 41, 21, 68, 78, 110, 131, 249, 162};

.visible .entry _Z4habsPf13__nv_bfloat16(
	.param .u64 .ptr .align 1 _Z4habsPf13__nv_bfloat16_param_0,
	.param .align 2 .b8 _Z4habsPf13__nv_bfloat16_param_1[2]
)
{
	.reg .b16 	%rs<4>;
	.reg .b32 	%f<2>;
	.reg .b64 	%rd<3>;

	ld.param.u16 	%rs2, [_Z4habsPf13__nv_bfloat16_param_1];
	ld.param.u64 	%rd1, [_Z4habsPf13__nv_bfloat16_param_0];
	cvta.to.global.u64 	%rd2, %rd1;
	// begin inline asm
	{abs.bf16 %rs1,%rs2;
}
	// end inline asm
	// begin inline asm
	{ cvt.f32.bf16 %f1, %rs1;}

	// end inline asm
	st.global.f32 	[%rd2], %f1;
	ret;

}
	// .globl	_Z4haddPf13__nv_bfloat16S0_
.visible .entry _Z4haddPf13__nv_bfloat16S0_(
	.param .u64 .ptr .align 1 _Z4haddPf13__nv_bfloat16S0__param_0,
	.param .align 2 .b8 _Z4haddPf13__nv_bfloat16S0__param_1[2],
	.param .align 2 .b8 _Z4haddPf13__nv_bfloat16S0__param_2[2]
)
{
	.reg .b16 	%rs<5>;
	.reg .b32 	%f<2>;
	.reg .b64 	%rd<3>;

	ld.param.u16 	%rs2, [_Z4haddPf13__nv_bfloat16S0__param_1];
	ld.param.u16 	%rs3, [_Z4haddPf13__nv_bfloat16S0__param_2];
	ld.param.u64 	%rd1, [_Z4haddPf13__nv_bfloat16S0__param_0];
	cvta.to.global.u64 	%rd2, %rd1;
	// begin inline asm
	{ add.bf16 %rs1,%rs2,%rs3; }

	// end inline asm
	// begin inline asm
	{ cvt.f32.bf16 %f1, %rs1;}

	// end inline asm
	st.global.f32 	[%rd2], %f1;
	ret;

}
	// .globl	_Z7hadd_rnPf13__nv_bfloat16S0_
.visible .entry _Z7hadd_rnPf13__nv_bfloat16S0_(
	.param .u64 .ptr .align 1 _Z7hadd_rnPf13__nv_bfloat16S0__param_0,
	.param .align 2 .b8 _Z7hadd_rnPf13__nv_bfloat16S0__param_1[2],
	.param .align 2 .b8 _Z7hadd_rnPf13__nv_bfloat16S0__param_2[2]
)
{
	.reg .b16 	%rs<5>;
	.reg .b32 	%f<2>;
	.reg .b64 	%rd<3>;

	ld.param.u16 	%rs2, [_Z7hadd_rnPf13__nv_bfloat16S0__param_1];
	ld.param.u16 	%rs3, [_Z7hadd_rnPf13__nv_bfloat16S0__param_2];
	ld.param.u64 	%rd1, [_Z7hadd_rnPf13__nv_bfloat16S0__param_0];
	cvta.to.global.u64 	%rd2, %rd1;
	// begin inline asm
	{ add.rn.bf16 %rs1,%rs2,%rs3; }

	// end inline asm
	// begin inline asm
	{ cvt.f32.bf16 %f1, %rs1;}

	// end inline asm
	st.global.f32 	[%rd2], %f1;
	ret;

}
	// .globl	_Z8hadd_satPf13__nv_bfloat16S0_
.visible .entry _Z8hadd_satPf13__nv_bfloat16S0_(
	.param .u64 .ptr .align 1 _Z8hadd_satPf13__nv_bfloat16S0__param_0,
	.param .align 2 .b8 _Z8hadd_satPf13__nv_bfloat16S0__param_1[2],
	.param .align 2 .b8 _Z8hadd_satPf13__nv_bfloat16S0__param_2[2]
)
{
	.reg .b16 	%rs<5>;
	.reg .b32 	%f<2>;
	.reg .b64 	%rd<3>;

	ld.param.u16 	%rs2, [_Z8hadd_satPf13__nv_bfloat16S0__param_1];
	ld.param.u16 	%rs3, [_Z8hadd_satPf13__nv_bfloat16S0__param_2];
	ld.param.u64 	%rd1, [_Z8hadd_satPf13__nv_bfloat16S0__param_0];
	cvta.to.global.u64 	%rd2, %rd1;
	// begin inline asm
	{ .reg .b16 f, one, zero;
  mov.b16 one, 0x3f80U;
  mov.b16 zero, 0;
  fma.rn.bf16 f, %rs2, one, %rs3;
  max.bf16 f, f, zero;
  min.bf16 %rs1, f, one;
}
	// end inline asm
	// begin inline asm
	{ cvt.f32.bf16 %f1, %rs1;}

	// end inline asm
	st.global.f32 	[%rd2], %f1;
	ret;

}
	// .globl	_Z4hdivPf13__nv_bfloat16S0_
.visible .entry _Z4hdivPf13__nv_bfloat16S0_(
	.param .u64 .ptr .align 1 _Z4hdivPf13__nv_bfloat16S0__param_0,
	.param .align 2 .b8 _Z4hdivPf13__nv_bfloat16S0__param_1[2],
	.param .align 2 .b8 _Z4hdivPf13__nv_bfloat16S0__param_2[2]
)
{
	.reg .pred 	%p<2>;
	.reg .b16 	%rs<5>;
	.reg .b32 	%f<11>;
	.reg .b64 	%rd<3>;

	ld.param.u16 	%rs2, [_Z4hdivPf13__nv_bfloat16S0__param_2];
	ld.param.u16 	%rs1, [_Z4hdivPf13__nv_bfloat16S0__param_1];
	ld.param.u64 	%rd1, [_Z4hdivPf13__nv_bfloat16S0__param_0];
	cvta.to.global.u64 	%rd2, %rd1;
	// begin inline asm
	{ cvt.f32.bf16 %f1, %rs1;}

	// end inline asm
	// begin inline asm
	{ cvt.f32.bf16 %f2, %rs2;}

	// end inline asm
	abs.f32 	%f8, %f2;
	setp.ge.f32 	%p1, %f8, 0f7E800000;
	mul.f32 	%f9, %f2, 0f3E800000;
	selp.f32 	%f5, %f9, %f2, %p1;
	// begin inline asm
	{ div.approx.f32 %f3, %f1, %f5; }
	// end inline asm
	mul.f32 	%f10, %f3, 0f3E800000;
	selp.f32 	%f6, %f10, %f3, %p1;
	// begin inline asm
	{  cvt.rn.bf16.f32 %rs3, %f6;}

	// end inline asm
	// begin inline asm
	{ cvt.f32.bf16 %f7, %rs3;}

	// end inline asm
	st.global.f32 	[%rd2], %f7;
	ret;

}
	// .globl	_Z4hfmaPf13__nv_bfloat16S0_S0_
.visible .entry _Z4hfmaPf13__nv_bfloat16S0_S0_(
	.param .u64 .ptr .align 1 _Z4hfmaPf13__nv_bfloat16S0_S0__param_0,
	.param .align 2 .b8 _Z4hfmaPf13__nv_bfloat16S0_S0__param_1[2],
	.param .align 2 .b8 _Z4hfmaPf13__nv_bfloat16S0_S0__param_2[2],
	.param .align 2 .b8 _Z4hfmaPf13__nv_bfloat16S0_S0__param_3[2]
)
{
	.reg .b16 	%rs<6>;
	.reg .b32 	%f<2>;
	.reg .b64 	%rd<3>;

	ld.param.u16 	%rs2, [_Z4hfmaPf13__nv_bfloat16S0_S0__param_1];
	ld.param.u16 	%rs3, [_Z4hfmaPf13__nv_bfloat16S0_S0__param_2];
	ld.param.u16 	%rs4, [_Z4hfmaPf13__nv_bfloat16S0_S0__param_3];
	ld.param.u64 	%rd1, [_Z4hfmaPf13__nv_bfloat16S0_S0__param_0];
	cvta.to.global.u64 	%rd2, %rd1;
	// begin inline asm
	{fma.rn.bf16 %rs1,%rs2,%rs3,%rs4;
}
	// end inline asm
	// begin inline asm
	{ cvt.f32.bf16 %f1, %rs1;}

	// end inline asm
	st.global.f32 	[%rd2], %f1;
	ret;

}
	// .globl	_Z8hfma_satPf13__nv_bfloat16S0_S0_
.visible .entry _Z8hfma_satPf13__nv_bfloat16S0_S0_(
	.param .u64 .ptr .align 1 _Z8hfma_satPf13__nv_bfloat16S0_S0__param_0,
	.param .align 2 .b8 _Z8hfma_satPf13__nv_bfloat16S0_S0__param_1[2],
	.param .align 2 .b8 _Z8hfma_satPf13__nv_bfloat16S0_S0__param_2[2],
	.param .align 2 .b8 _Z8hfma_satPf13__nv_bfloat16S0_S0__param_3[2]
)
{
	.reg .b16 	%rs<6>;
	.reg .b32 	%f<2>;
	.reg .b64 	%rd<3>;

	ld.param.u16 	%rs2, [_Z8hfma_satPf13__nv_bfloat16S0_S0__param_1];
	ld.param.u16 	%rs3, [_Z8hfma_satPf13__nv_bfloat16S0_S0__param_2];
	ld.param.u16 	%rs4, [_Z8hfma_satPf13__nv_bfloat16S0_S0__param_3];
	ld.param.u64 	%rd1, [_Z8hfma_satPf13__nv_bfloat16S0_S0__param_0];
	cvta.to.global.u64 	%rd2, %rd1;
	// begin inline asm
	{ .reg .b16 f, one, zero;
  mov.b16 one, 0x3f80U;
  mov.b16 zero, 0;
  fma.rn.bf16 f, %rs2, %rs3, %rs4;
  max.bf16 f, f, zero;
  min.bf16 %rs1, f, one;
}
	// end inline asm
	// begin inline asm
	{ cvt.f32.bf16 %f1, %rs1;}

	// end inline asm
	st.global.f32 	[%rd2], %f1;
	ret;

}
	// .globl	_Z4hmulPf13__nv_bfloat16S0_
.visible .entry _Z4hmulPf13__nv_bfloat16S0_(
	.param .u64 .ptr .align 1 _Z4hmulPf13__nv_bfloat16S0__param_0,
	.param .align 2 .b8 _Z4hmulPf13__nv_bfloat16S0__param_1[2],
	.param .align 2 .b8 _Z4hmulPf13__nv_bfloat16S0__param_2[2]
)
{
	.reg .b16 	%rs<5>;
	.reg .b32 	%f<2>;
	.reg .b64 	%rd<3>;

	ld.param.u16 	%rs2, [_Z4hmulPf13__nv_bfloat16S0__param_1];
	ld.param.u16 	%rs3, [_Z4hmulPf13__nv_bfloat16S0__param_2];
	ld.param.u64 	%rd1, [_Z4hmulPf13__nv_bfloat16S0__param_0];
	cvta.to.global.u64 	%rd2, %rd1;
	// begin inline asm
	{ mul.bf16 %rs1,%rs2,%rs3; }

	// end inline asm
	// begin inline asm
	{ cvt.f32.bf16 %f1, %rs1;}

	// end inline asm
	st.global.f32 	[%rd2], %f1;
	ret;

}
	// .globl	_Z7hmul_rnPf13__nv_bfloat16S0_
.visible .entry _Z7hmul_rnPf13__nv_bfloat16S0_(
	.param .u64 .ptr .align 1 _Z7hmul_rnPf13__nv_bfloat16S0__param_0,
	.param .align 2 .b8 _Z7hmul_rnPf13__nv_bfloat16S0__param_1[2],
	.param .align 2 .b8 _Z7hmul_rnPf13__nv_bfloat16S0__param_2[2]
)
{
	.reg .b16 	%rs<5>;
	.reg .b32 	%f<2>;
	.reg .b64 	%rd<3>;

	ld.param.u16 	%rs2, [_Z7hmul_rnPf13__nv_bfloat16S0__param_1];
	ld.param.u16 	%rs3, [_Z7hmul_rnPf13__nv_bfloat16S0__param_2];
	ld.param.u64 	%rd1, [_Z7hmul_rnPf13__nv_bfloat16S0__param_0];
	cvta.to.global.u64 	%rd2, %rd1;
	// begin inline asm
	{ mul.rn.bf16 %rs1,%rs2,%rs3; }

	// end inline asm
	// begin inline asm
	{ cvt.f32.bf16 %f1, %rs1;}

	// end inline asm
	st.global.f32 	[%rd2], %f1;
	ret;

}
	// .globl	_Z8hmul_satPf13__nv_bfloat16S0_
.visible .entry _Z8hmul_satPf13__nv_bfloat16S0_(
	.param .u64 .ptr .align 1 _Z8hmul_satPf13__nv_bfloat16S0__param_0,
	.param .align 2 .b8 _Z8hmul_satPf13__nv_bfloat16S0__param_1[2],
	.param .align 2 .b8 _Z8hmul_satPf13__nv_bfloat16S0__param_2[2]
)
{
	.reg .b16 	%rs<5>;
	.reg .b32 	%f<2>;
	.reg .b64 	%rd<3>;

	ld.param.u16 	%rs2, [_Z8hmul_satPf13__nv_bfloat16S0__param_1];
	ld.param.u16 	%rs3, [_Z8hmul_satPf13__nv_bfloat16S0__param_2];
	ld.param.u64 	%rd1, [_Z8hmul_satPf13__nv_bfloat16S0__param_0];
	cvta.to.global.u64 	%rd2, %rd1;
	// begin inline asm
	{ .reg .b16 f, one, zero, mzero;
  mov.b16 one, 0x3f80U;
  mov.b16 zero, 0;
  mov.b16 mzero, 0x8000U;
  fma.rn.bf16 f, %rs2, %rs3, mzero;
  max.bf16 f, f, zero;
  min.bf16 %rs1, f, one;
}
	// end inline asm
	// begin inline asm
	{ cvt.f32.bf16 %f1, %rs1;}

	// end inline asm
	st.global.f32 	[%rd2], %f1;
	ret;

}
	// .globl	_Z4hnegPf13__nv_bfloat16
.visible .entry _Z4hnegPf13__nv_bfloat16(
	.param .u64 .ptr .align 1 _Z4hnegPf13__nv_bfloat16_param_0,
	.param .align 2 .b8 _Z4hnegPf13__nv_bfloat16_param_1[2]
)
{
	.reg .b16 	%rs<4>;
	.reg .b32 	%f<2>;
	.reg .b64 	%rd<3>;

	ld.param.u16 	%rs2, [_Z4hnegPf13__nv_bfloat16_param_1];
	ld.param.u64 	%rd1, [_Z4hnegPf13__nv_bfloat16_param_0];
	cvta.to.global.u64 	%rd2, %rd1;
	// begin inline asm
	{neg.bf16 %rs1,%rs2;
}
	// end inline asm
	// begin inline asm
	{ cvt.f32.bf16 %f1, %rs1;}

	// end inline asm
	st.global.f32 	[%rd2], %f1;
	ret;

}
	// .globl	_Z4hsubPf13__nv_bfloat16S0_
.visible .entry _Z4hsubPf13__nv_bfloat16S0_(
	.param .u64 .ptr .align 1 _Z4hsubPf13__nv_bfloat16S0__param_0,
	.param .align 2 .b8 _Z4hsubPf13__nv_bfloat16S0__param_1[2],
	.param .align 2 .b8 _Z4hsubPf13__nv_bfloat16S0__param_2[2]
)
{
	.reg .b16 	%rs<5>;
	.reg .b32 	%f<2>;
	.reg .b64 	%rd<3>;

	ld.param.u16 	%rs2, [_Z4hsubPf13__nv_bfloat16S0__param_1];
	ld.param.u16 	%rs3, [_Z4hsubPf13__nv_bfloat16S0__param_2];
	ld.param.u64 	%rd1, [_Z4hsubPf13__nv_bfloat16S0__param_0];
	cvta.to.global.u64 	%rd2, %rd1;
	// begin inline asm
	{ sub.bf16 %rs1,%rs2,%rs3; }

	// end inline asm
	// begin inline asm
	{ cvt.f32.bf16 %f1, %rs1;}

	// end inline asm
	st.global.f32 	[%rd2], %f1;
	ret;

}
	// .globl	_Z7hsub_rnPf13__nv_bfloat16S0_
.visible .entry _Z7hsub_rnPf13__nv_bfloat16S0_(
	.param .u64 .ptr .align 1 _Z7hsub_rnPf13__nv_bfloat16S0__param_0,
	.param .align 2 .b8 _Z7hsub_rnPf13__nv_bfloat16S0__param_1[2],
	.param .align 2 .b8 _Z7hsub_rnPf13__nv_bfloat16S0__param_2[2]
)
{
	.reg .b16 	%rs<5>;
	.reg .b32 	%f<2>;
	.reg .b64 	%rd<3>;

	ld.param.u16 	%rs2, [_Z7hsub_rnPf13__nv_bfloat16S0__param_1];
	ld.param.u16 	%rs3, [_Z7hsub_rnPf13__nv_bfloat16S0__param_2];
	ld.param.u64 	%rd1, [_Z7hsub_rnPf13__nv_bfloat16S0__param_0];
	cvta.to.global.u64 	%rd2, %rd1;
	// begin inline asm
	{ sub.rn.bf16 %rs1,%rs2,%rs3; }

	// end inline asm
	// begin inline asm
	{ cvt.f32.bf16 %f1, %rs1;}

	// end inline asm
	st.global.f32 	[%rd2], %f1;
	ret;

}
	// .globl	_Z8hsub_satPf13__nv_bfloat16S0_
.visible .entry _Z8hsub_satPf13__nv_bfloat16S0_(
	.param .u64 .ptr .align 1 _Z8hsub_satPf13__nv_bfloat16S0__param_0,
	.param .align 2 .b8 _Z8hsub_satPf13__nv_bfloat16S0__param_1[2],
	.param .align 2 .b8 _Z8hsub_satPf13__nv_bfloat16S0__param_2[2]
)
{
	.reg .b16 	%rs<5>;
	.reg .b32 	%f<2>;
	.reg .b64 	%rd<3>;

	ld.param.u16 	%rs2, [_Z8hsub_satPf13__nv_bfloat16S0__param_1];
	ld.param.u16 	%rs3, [_Z8hsub_satPf13__nv_bfloat16S0__param_2];
	ld.param.u64 	%rd1, [_Z8hsub_satPf13__nv_bfloat16S0__param_0];
	cvta.to.global.u64 	%rd2, %rd1;
	// begin inline asm
	{ .reg .b16 f, one, zero, mone;
  mov.b16 one, 0x3f80U;
  mov.b16 zero, 0;
  mov.b16 mone, 0xbf80U;
  fma.rn.bf16 f, %rs3, mone, %rs2;
  max.bf16 f, f, zero;
  min.bf16 %rs1, f, one;
}
	// end inline asm
	// begin inline asm
	{ cvt.f32.bf16 %f1, %rs1;}

	// end inline asm
	st.global.f32 	[%rd2], %f1;
	ret;

}
	// .globl	_Z6_hceilPf13__nv_bfloat16
.visible .entry _Z6_hceilPf13__nv_bfloat16(
	.param .u64 .ptr .align 1 _Z6_hceilPf13__nv_bfloat16_param_0,
	.param .align 2 .b8 _Z6_hceilPf13__nv_bfloat16_param_1[2]
)
{
	.reg .b16 	%rs<4>;
	.reg .b32 	%f<2>;
	.reg .b64 	%rd<3>;

	ld.param.u16 	%rs2, [_Z6_hceilPf13__nv_bfloat16_param_1];
	ld.param.u64 	%rd1, [_Z6_hceilPf13__nv_bfloat16_param_0];
	cvta.to.global.u64 	%rd2, %rd1;
	// begin inline asm
	cvt.rpi.bf16.bf16 %rs1, %rs2;
	// end inline asm
	// begin inline asm
	{ cvt.f32.bf16 %f1, %rs1;}

	// end inline asm
	st.global.f32 	[%rd2], %f1;
	ret;

}
	// .globl	_Z5_hcosPf13__nv_bfloat16
.visible .entry _Z5_hcosPf13__nv_bfloat16(
	.param .u64 .ptr .align 1 _Z5_hcosPf13__nv_bfloat16_param_0,
	.param .align 2 .b8 _Z5_hcosPf13__nv_bfloat16_param_1[2]
)
{
	.local .align 4 .b8 	__local_depot15[28];
	.reg .b64 	%SP;
	.reg .b64 	%SPL;
	.reg .pred 	%p<9>;
	.reg .b16 	%rs<4>;
	.reg .b32 	%r<41>;
	.reg .b32 	%f<30>;
	.reg .b64 	%rd<23>;
	.reg .b64 	%fd<3>;

	mov.u64 	%SPL, __local_depot15;
	ld.param.u64 	%rd9, [_Z5_hcosPf13__nv_bfloat16_param_0];
	ld.param.u16 	%rs1, [_Z5_hcosPf13__nv_bfloat16_param_1];
	add.u64 	%rd1, %SPL, 0;
	// begin inline asm
	{ cvt.f32.bf16 %f7, %rs1;}

	// end inline asm
	mul.f32 	%f8, %f7, 0f3F22F983;
	cvt.rni.s32.f32 	%r40, %f8;
	cvt.rn.f32.s32 	%f9, %r40;
	fma.rn.f32 	%f10, %f9, 0fBFC90FDA, %f7;
	fma.rn.f32 	%f11, %f9, 0fB3A22168, %f10;
	fma.rn.f32 	%f29, %f9, 0fA7C234C5, %f11;
	abs.f32 	%f3, %f7;
	setp.ltu.f32 	%p1, %f3, 0f47CE4780;
	@%p1 bra 	$L__BB15_8;
	setp.neu.f32 	%p2, %f3, 0f7F800000;
	@%p2 bra 	$L__BB15_3;
	mov.f32 	%f14, 0f00000000;
	mul.rn.f32 	%f29, %f7, %f14;
	mov.b32 	%r40, 0;
	bra.uni 	$L__BB15_8;
$L__BB15_3:
	mov.b32 	%r2, %f7;
	shl.b32 	%r16, %r2, 8;
	or.b32  	%r3, %r16, -2147483648;
	mov.b64 	%rd22, 0;
	mov.b32 	%r37, 0;
	mov.u64 	%rd20, __cudart_i2opi_f;
	mov.u64 	%rd21, %rd1;
$L__BB15_4:
	.pragma "nounroll";
	ld.global.nc.u32 	%r17, [%rd20];
	mad.wide.u32 	%rd13, %r17, %r3, %rd22;
	shr.u64 	%rd22, %rd13, 32;
	st.local.u32 	[%rd21], %rd13;
	add.s32 	%r37, %r37, 1;
	add.s64 	%rd21, %rd21, 4;
	add.s64 	%rd20, %rd20, 4;
	setp.ne.s32 	%p3, %r37, 6;
	@%p3 bra 	$L__BB15_4;
	shr.u32 	%r18, %r2, 23;
	st.local.u32 	[%rd1+24], %rd22;
	and.b32  	%r6, %r18, 31;
	and.b32  	%r19, %r18, 224;
	add.s32 	%r20, %r19, -128;
	shr.u32 	%r21, %r20, 5;
	mul.wide.u32 	%rd14, %r21, 4;
	sub.s64 	%rd8, %rd1, %rd14;
	ld.local.u32 	%r38, [%rd8+24];
	ld.local.u32 	%r39, [%rd8+20];
	setp.eq.s32 	%p4, %r6, 0;
	@%p4 bra 	$L__BB15_7;
	shf.l.wrap.b32 	%r38, %r39, %r38, %r6;
	ld.local.u32 	%r22, [%rd8+16];
	shf.l.wrap.b32 	%r39, %r22, %r39, %r6;
$L__BB15_7:
	shr.u32 	%r23, %r38, 30;
	shf.l.wrap.b32 	%r24, %r39, %r38, 2;
	shl.b32 	%r25, %r39, 2;
	shr.u32 	%r26, %r24, 31;
	add.s32 	%r27, %r26, %r23;
	neg.s32 	%r28, %r27;
	setp.lt.s32 	%p5, %r2, 0;
	selp.b32 	%r40, %r28, %r27, %p5;
	xor.b32  	%r29, %r24, %r2;
	shr.s32 	%r30, %r24, 31;
	xor.b32  	%r31, %r30, %r24;
	xor.b32  	%r32, %r30, %r25;
	cvt.u64.u32 	%rd15, %r31;
	shl.b64 	%rd16, %rd15, 32;
	cvt.u64.u32 	%rd17, %r32;
	or.b64  	%rd18, %rd16, %rd17;
	cvt.rn.f64.s64 	%fd1, %rd18;
	mul.f64 	%fd2, %fd1, 0d3BF921FB54442D19;
	cvt.rn.f32.f64 	%f12, %fd2;
	neg.f32 	%f13, %f12;
	setp.lt.s32 	%p6, %r29, 0;
	selp.f32 	%f29, %f13, %f12, %p6;
$L__BB15_8:
	cvta.to.global.u64 	%rd19, %rd9;
	add.s32 	%r34, %r40, 1;
	mul.rn.f32 	%f17, %f29, %f29;
	and.b32  	%r35, %r40, 1;
	setp.eq.b32 	%p7, %r35, 1;
	selp.f32 	%f18, %f29, 0f3F800000, %p7;
	fma.rn.f32 	%f19, %f17, %f18, 0f00000000;
	fma.rn.f32 	%f20, %f17, 0f37CBAC00, 0fBAB607ED;
	selp.f32 	%f21, 0fB94D4153, %f20, %p7;
	selp.f32 	%f22, 0f3C0885E4, 0f3D2AAABB, %p7;
	fma.rn.f32 	%f23, %f21, %f17, %f22;
	selp.f32 	%f24, 0fBE2AAAA8, 0fBEFFFFFF, %p7;
	fma.rn.f32 	%f25, %f23, %f17, %f24;
	fma.rn.f32 	%f26, %f25, %f19, %f18;
	and.b32  	%r36, %r34, 2;
	setp.eq.s32 	%p8, %r36, 0;
	mov.f32 	%f27, 0f00000000;
	sub.f32 	%f28, %f27, %f26;
	selp.f32 	%f15, %f26, %f28, %p8;
	// begin inline asm
	{  cvt.rn.bf16.f32 %rs2, %f15;}

	// end inline asm
	// begin inline asm
	{ cvt.f32.bf16 %f16, %rs2;}

	// end inline asm
	st.global.f32 	[%rd19], %f16;
	ret;

}
	// .globl	_Z5_hexpPf13__nv_bfloat16
.visible .entry _Z5_hexpPf13__nv_bfloat16(
	.param .u64 .ptr .align 1 _Z5_hexpPf13__nv_bfloat16_param_0,
	.param .align 2 .b8 _Z5_hexpPf13__nv_bfloat16_param_1[2]
)
{
	.reg .b16 	%rs<4>;
	.reg .b32 	%f<6>;
	.reg .b64 	%rd<3>;

	ld.param.u16 	%rs1, [_Z5_hexpPf13__nv_bfloat16_param_1];
	ld.param.u64 	%rd1, [_Z5_hexpPf13__nv_bfloat16_param_0];
	cvta.to.global.u64 	%rd2, %rd1;
	// begin inline asm
	{ cvt.f32.bf16 %f1, %rs1;}

	// end inline asm
	mul.f32 	%f2, %f1, 0f3FB8AA3C;
	// begin inline asm
	{ ex2.approx.f32 %f2, %f2; }
	// end inline asm
	// begin inline asm
	{  cvt.rn.bf16.f32 %rs2, %f2;}

	// end inline asm
	// begin inline asm
	{ cvt.f32.bf16 %f5, %rs2;}

	// end inline asm
	st.global.f32 	[%rd2], %f5;
	ret;

}
	// .globl	_Z7_hexp10Pf13__nv_bfloat16
.visible .entry _Z7_hexp10Pf13__nv_bfloat16(
	.param .u64 .ptr .align 1 _Z7_hexp10Pf13__nv_bfloat16_param_0,
	.param .align 2 .b8 _Z7_hexp10Pf13__nv_bfloat16_param_1[2]
)
{
	.reg .pred 	%p<2>;
	.reg .b16 	%rs<4>;
	.reg .b32 	%f<6>;
	.reg .b64 	%rd<3>;

	ld.param.u16 	%rs1, [_Z7_hexp10Pf13__nv_bfloat16_param_1];
	ld.param.u64 	%rd1, [_Z7_hexp10Pf13__nv_bfloat16_param_0];
	cvta.to.global.u64 	%rd2, %rd1;
	// begin inline asm
	{ cvt.f32.bf16 %f1, %rs1;}

	// end inline asm
	mul.f32 	%f2, %f1, 0f40549A78;
	// begin inline asm
	{ ex2.approx.f32 %f2, %f2; }
	// end inline asm
	// begin inline asm
	{  cvt.rn.bf16.f32 %rs2, %f2;}

	// end inline asm
	setp.eq.s16 	%p1, %rs1, -17259;
	selp.b16 	%rs3, 16245, %rs2, %p1;
	// begin inline asm
	{ cvt.f32.bf16 %f5, %rs3;}

	// end inline asm
	st.global.f32 	[%rd2], %f5;
	ret;

}
	// .globl	_Z6_hexp2Pf13__nv_bfloat16
.visible .entry _Z6_hexp2Pf13__nv_bfloat16(
	.param .u64 .ptr .align 1 _Z6_hexp2Pf13__nv_bfloat16_param_0,
	.param .align 2 .b8 _Z6_hexp2Pf13__nv_bfloat16_param_1[2]
)
{
	.reg .b16 	%rs<4>;
	.reg .b32 	%f<6>;
	.reg .b64 	%rd<3>;

	ld.param.u16 	%rs1, [_Z6_hexp2Pf13__nv_bfloat16_param_1];
	ld.param.u64 	%rd1, [_Z6_hexp2Pf13__nv_bfloat16_param_0];
	cvta.to.global.u64 	%rd2, %rd1;
	// begin inline asm
	{ cvt.f32.bf16 %f2, %rs1;}

	// end inline asm
	// begin inline asm
	{ ex2.approx.f32 %f2, %f2; }
	// end inline asm
	// begin inline asm
	{  cvt.rn.bf16.f32 %rs2, %f2;}

	// end inline asm
	// begin inline asm
	{ cvt.f32.bf16 %f5, %rs2;}

	// end inline asm
	st.global.f32 	[%rd2], %f5;
	ret;

}
	// .globl	_Z7_hfloorPf13__nv_bfloat16
.visible .entry _Z7_hfloorPf13__nv_bfloat16(
	.param .u64 .ptr .align 1 _Z7_hfloorPf13__nv_bfloat16_param_0,
	.param .align 2 .b8 _Z7_hfloorPf13__nv_bfloat16_param_1[2]
)
{
	.reg .b16 	%rs<4>;
	.reg .b32 	%f<2>;
	.reg .b64 	%rd<3>;

	ld.param.u16 	%rs2, [_Z7_hfloorPf13__nv_bfloat16_param_1];
	ld.param.u64 	%rd1, [_Z7_hfloorPf13__nv_bfloat16_param_0];
	cvta.to.global.u64 	%rd2, %rd1;
	// begin inline asm
	cvt.rmi.bf16.bf16 %rs1, %rs2;
	// end inline asm
	// begin inline asm
	{ cvt.f32.bf16 %f1, %rs1;}

	// end inline asm
	st.global.f32 	[%rd2], %f1;
	ret;

}
	// .globl	_Z5_hlogPf13__nv_bfloat16
.visible .entry _Z5_hlogPf13__nv_bfloat16(
	.param .u64 .ptr .align 1 _Z5_hlogPf13__nv_bfloat16_param_0,
	.param .align 2 .b8 _Z5_hlogPf13__nv_bfloat16_param_1[2]
)
{
	.reg .b16 	%rs<4>;
	.reg .b32 	%f<6>;
	.reg .b64 	%rd<3>;

	ld.param.u16 	%rs1, [_Z5_hlogPf13__nv_bfloat16_param_1];
	ld.param.u64 	%rd1, [_Z5_hlogPf13__nv_bfloat16_param_0];
	cvta.to.global.u64 	%rd2, %rd1;
	// begin inline asm
	{ cvt.f32.bf16 %f2, %rs1;}

	// end inline asm
	// begin inline asm
	{ lg2.approx.f32 %f2, %f2; }
	// end inline asm
	mul.f32 	%f4, %f2, 0f3F317218;
	// begin inline asm
	{  cvt.rn.bf16.f32 %rs2, %f4;}

	// end inline asm
	// begin inline asm
	{ cvt.f32.bf16 %f5, %rs2;}

	// end inline asm
	st.global.f32 	[%rd2], %f5;
	ret;

}
	// .globl	_Z7_hlog10Pf13__nv_bfloat16
.visible .entry _Z7_hlog10Pf13__nv_bfloat16(
	.param .u64 .ptr .align 1 _Z7_hlog10Pf13__nv_bfloat16_param_0,
	.param .align 2 .b8 _Z7_hlog10Pf13__nv_bfloat16_param_1[2]
)
{
	.reg .b16 	%rs<4>;
	.reg .b32 	%f<6>;
	.reg .b64 	%rd<3>;

	ld.param.u16 	%rs1, [_Z7_hlog10Pf13__nv_bfloat16_param_1];
	ld.param.u64 	%rd1, [_Z7_hlog10Pf13__nv_bfloat16_param_0];
	cvta.to.global.u64 	%rd2, %rd1;
	// begin inline asm
	{ cvt.f32.bf16 %f2, %rs1;}

	// end inline asm
	// begin inline asm
	{ lg2.approx.f32 %f2, %f2; }
	// end inline asm
	mul.f32 	%f4, %f2, 0f3E9A209B;
	// begin inline asm
	{  cvt.rn.bf16.f32 %rs2, %f4;}

	// end inline asm
	// begin inline asm
	{ cvt.f32.bf16 %f5, %rs2;}

	// end inline asm
	st.global.f32 	[%rd2], %f5;
	ret;

}
	// .globl	_Z6_hlog2Pf13__nv_bfloat16
.visible .entry _Z6_hlog2Pf13__nv_bfloat16(
	.param .u64 .ptr .align 1 _Z6_hlog2Pf13__nv_bfloat16_param_0,
	.param .align 2 .b8 _Z6_hlog2Pf13__nv_bfloat16_param_1[2]
)
{
	.reg .b16 	%rs<4>;
	.reg .b32 	%f<6>;
	.reg .b64 	%rd<3>;

	ld.param.u16 	%rs1, [_Z6_hlog2Pf13__nv_bfloat16_param_1];
	ld.param.u64 	%rd1, [_Z6_hlog2Pf13__nv_bfloat16_param_0];
	cvta.to.global.u64 	%rd2, %rd1;
	// begin inline asm
	{ cvt.f32.bf16 %f2, %rs1;}

	// end inline asm
	// begin inline asm
	{ lg2.approx.f32 %f2, %f2; }
	// end inline asm
	// begin inline asm
	{  cvt.rn.bf16.f32 %rs2, %f2;}

	// end inline asm
	// begin inline asm
	{ cvt.f32.bf16 %f5, %rs2;}

	// end inline asm
	st.global.f32 	[%rd2], %f5;
	ret;

}
	// .globl	_Z5_hrcpPf13__nv_bfloat16
.visible .entry _Z5_hrcpPf13__nv_bfloat16(
	.param .u64 .ptr .align 1 _Z5_hrcpPf13__nv_bfloat16_param_0,
	.param .align 2 .b8 _Z5_hrcpPf13__nv_bfloat16_param_1[2]
)
{
	.reg .b16 	%rs<4>;
	.reg .b32 	%f<6>;
	.reg .b64 	%rd<3>;

	ld.param.u16 	%rs1, [_Z5_hrcpPf13__nv_bfloat16_param_1];
	ld.param.u64 	%rd1, [_Z5_hrcpPf13__nv_bfloat16_param_0];
	cvta.to.global.u64 	%rd2, %rd1;
	// begin inline asm
	{ cvt.f32.bf16 %f2, %rs1;}

	// end inline asm
	// begin inline asm
	{ rcp.approx.f32 %f2, %f2; }
	// end inline asm
	// begin inline asm
	{  cvt.rn.bf16.f32 %rs2, %f2;}

	// end inline asm
	// begin inline asm
	{ cvt.f32.bf16 %f5, %rs2;}

	// end inline asm
	st.global.f32 	[%rd2], %f5;
	ret;

}
	// .globl	_Z6_hrintPf13__nv_bfloat16
.visible .entry _Z6_hrintPf13__nv_bfloat16(
	.param .u64 .ptr .align 1 _Z6_hrintPf13__nv_bfloat16_param_0,
	.param .align 2 .b8 _Z6_hrintPf13__nv_bfloat16_param_1[2]
)
{
	.reg .b16 	%rs<4>;
	.reg .b32 	%f<2>;
	.reg .b64 	%rd<3>;

	ld.param.u16 	%rs2, [_Z6_hrintPf13__nv_bfloat16_param_1];
	ld.param.u64 	%rd1, [_Z6_hrintPf13__nv_bfloat16_param_0];
	cvta.to.global.u64 	%rd2, %rd1;
	// begin inline asm
	cvt.rni.bf16.bf16 %rs1, %rs2;
	// end inline asm
	// begin inline asm
	{ cvt.f32.bf16 %f1, %rs1;}

	// end inline asm
	st.global.f32 	[%rd2], %f1;
	ret;

}
	// .globl	_Z7_hrsqrtPf13__nv_bfloat16
.visible .entry _Z7_hrsqrtPf13__nv_bfloat16(
	.param .u64 .ptr .align 1 _Z7_hrsqrtPf13__nv_bfloat16_param_0,
	.param .align 2 .b8 _Z7_hrsqrtPf13__nv_bfloat16_param_1[2]
)
{
	.reg .b16 	%rs<4>;
	.reg .b32 	%f<6>;
	.reg .b64 	%rd<3>;

	ld.param.u16 	%rs1, [_Z7_hrsqrtPf13__nv_bfloat16_param_1];
	ld.param.u64 	%rd1, [_Z7_hrsqrtPf13__nv_bfloat16_param_0];
	cvta.to.global.u64 	%rd2, %rd1;
	// begin inline asm
	{ cvt.f32.bf16 %f2, %rs1;}

	// end inline asm
	// begin inline asm
	{ rsqrt.approx.f32 %f2, %f2; }
	// end inline asm
	// begin inline asm
	{  cvt.rn.bf16.f32 %rs2, %f2;}

	// end inline asm
	// begin inline asm
	{ cvt.f32.bf16 %f5, %rs2;}

	// end inline asm
	st.global.f32 	[%rd2], %f5;
	ret;

}
	// .globl	_Z5_hsinPf13__nv_bfloat16
.visible .entry _Z5_hsinPf13__nv_bfloat16(
	.param .u64 .ptr .align 1 _Z5_hsinPf13__nv_bfloat16_param_0,
	.param .align 2 .b8 _Z5_hsinPf13__nv_bfloat16_param_1[2]
)
{
	.local .align 4 .b8 	__local_depot26[28];
	.reg .b64 	%SP;
	.reg .b64 	%SPL;
	.reg .pred 	%p<9>;
	.reg .b16 	%rs<4>;
	.reg .b32 	%r<40>;
	.reg .b32 	%f<30>;
	.reg .b64 	%rd<23>;
	.reg .b64 	%fd<3>;

	mov.u64 	%SPL, __local_depot26;
	ld.param.u64 	%rd9, [_Z5_hsinPf13__nv_bfloat16_param_0];
	ld.param.u16 	%rs1, [_Z5_hsinPf13__nv_bfloat16_param_1];
	add.u64 	%rd1, %SPL, 0;
	// begin inline asm
	{ cvt.f32.bf16 %f7, %rs1;}

	// end inline asm
	mul.f32 	%f8, %f7, 0f3F22F983;
	cvt.rni.s32.f32 	%r39, %f8;
	cvt.rn.f32.s32 	%f9, %r39;
	fma.rn.f32 	%f10, %f9, 0fBFC90FDA, %f7;
	fma.rn.f32 	%f11, %f9, 0fB3A22168, %f10;
	fma.rn.f32 	%f29, %f9, 0fA7C234C5, %f11;
	abs.f32 	%f3, %f7;
	setp.ltu.f32 	%p1, %f3, 0f47CE4780;
	@%p1 bra 	$L__BB26_8;
	setp.neu.f32 	%p2, %f3, 0f7F800000;
	@%p2 bra 	$L__BB26_3;
	mov.f32 	%f14, 0f00000000;
	mul.rn.f32 	%f29, %f7, %f14;
	mov.b32 	%r39, 0;
	bra.uni 	$L__BB26_8;
$L__BB26_3:
	mov.b32 	%r2, %f7;
	shl.b32 	%r16, %r2, 8;
	or.b32  	%r3, %r16, -2147483648;
	mov.b64 	%rd22, 0;
	mov.b32 	%r36, 0;
	mov.u64 	%rd20, __cudart_i2opi_f;
	mov.u64 	%rd21, %rd1;
$L__BB26_4:
	.pragma "nounroll";
	ld.global.nc.u32 	%r17, [%rd20];
	mad.wide.u32 	%rd13, %r17, %r3, %rd22;
	shr.u64 	%rd22, %rd13, 32;
	st.local.u32 	[%rd21], %rd13;
	add.s32 	%r36, %r36, 1;
	add.s64 	%rd21, %rd21, 4;
	add.s64 	%rd20, %rd20, 4;
	setp.ne.s32 	%p3, %r36, 6;
	@%p3 bra 	$L__BB26_4;
	shr.u32 	%r18, %r2, 23;
	st.local.u32 	[%rd1+24], %rd22;
	and.b32  	%r6, %r18, 31;
	and.b32  	%r19, %r18, 224;
	add.s32 	%r20, %r19, -128;
	shr.u32 	%r21, %r20, 5;
	mul.wide.u32 	%rd14, %r21, 4;
	sub.s64 	%rd8, %rd1, %rd14;
	ld.local.u32 	%r37, [%rd8+24];
	ld.local.u32 	%r38, [%rd8+20];
	setp.eq.s32 	%p4, %r6, 0;
	@%p4 bra 	$L__BB26_7;
	shf.l.wrap.b32 	%r37, %r38, %r37, %r6;
	ld.local.u32 	%r22, [%rd8+16];
	shf.l.wrap.b32 	%r38, %r22, %r38, %r6;
$L__BB26_7:
	shr.u32 	%r23, %r37, 30;
	shf.l.wrap.b32 	%r24, %r38, %r37, 2;
	shl.b32 	%r25, %r38, 2;
	shr.u32 	%r26, %r24, 31;
	add.s32 	%r27, %r26, %r23;
	neg.s32 	%r28, %r27;
	setp.lt.s32 	%p5, %r2, 0;
	selp.b32 	%r39, %r28, %r27, %p5;
	xor.b32  	%r29, %r24, %r2;
	shr.s32 	%r30, %r24, 31;
	xor.b32  	%r31, %r30, %r24;
	xor.b32  	%r32, %r30, %r25;
	cvt.u64.u32 	%rd15, %r31;
	shl.b64 	%rd16, %rd15, 32;
	cvt.u64.u32 	%rd17, %r32;
	or.b64  	%rd18, %rd16, %rd17;
	cvt.rn.f64.s64 	%fd1, %rd18;
	mul.f64 	%fd2, %fd1, 0d3BF921FB54442D19;
	cvt.rn.f32.f64 	%f12, %fd2;
	neg.f32 	%f13, %f12;
	setp.lt.s32 	%p6, %r29, 0;
	selp.f32 	%f29, %f13, %f12, %p6;
$L__BB26_8:
	cvta.to.global.u64 	%rd19, %rd9;
	mul.rn.f32 	%f17, %f29, %f29;
	and.b32  	%r34, %r39, 1;
	setp.eq.b32 	%p7, %r34, 1;
	selp.f32 	%f18, 0f3F800000, %f29, %p7;
	fma.rn.f32 	%f19, %f17, %f18, 0f00000000;
	fma.rn.f32 	%f20, %f17, 0f37CBAC00, 0fBAB607ED;
	selp.f32 	%f21, %f20, 0fB94D4153, %p7;
	selp.f32 	%f22, 0f3D2AAABB, 0f3C0885E4, %p7;
	fma.rn.f32 	%f23, %f21, %f17, %f22;
	selp.f32 	%f24, 0fBEFFFFFF, 0fBE2AAAA8, %p7;
	fma.rn.f32 	%f25, %f23, %f17, %f24;
	fma.rn.f32 	%f26, %f25, %f19, %f18;
	and.b32  	%r35, %r39, 2;
	setp.eq.s32 	%p8, %r35, 0;
	mov.f32 	%f27, 0f00000000;
	sub.f32 	%f28, %f27, %f26;
	selp.f32 	%f15, %f26, %f28, %p8;
	// begin inline asm
	{  cvt.rn.bf16.f32 %rs2, %f15;}

	// end inline asm
	// begin inline asm
	{ cvt.f32.bf16 %f16, %rs2;}

	// end inline asm
	st.global.f32 	[%rd19], %f16;
	ret;

}
	// .globl	_Z6_hsqrtPf13__nv_bfloat16
.visible .entry _Z6_hsqrtPf13__nv_bfloat16(
	.param .u64 .ptr .align 1 _Z6_hsqrtPf13__nv_bfloat16_param_0,
	.param .align 2 .b8 _Z6_hsqrtPf13__nv_bfloat16_param_1[2]
)
{
	.reg .b16 	%rs<4>;
	.reg .b32 	%f<6>;
	.reg .b64 	%rd<3>;

	ld.param.u16 	%rs1, [_Z6_hsqrtPf13__nv_bfloat16_param_1];
	ld.param.u64 	%rd1, [_Z6_hsqrtPf13__nv_bfloat16_param_0];
	cvta.to.global.u64 	%rd2, %rd1;
	// begin inline asm
	{ cvt.f32.bf16 %f2, %rs1;}

	// end inline asm
	// begin inline asm
	{ sqrt.approx.f32 %f2, %f2; }
	// end inline asm
	// begin inline asm
	{  cvt.rn.bf16.f32 %rs2, %f2;}

	// end inline asm
	// begin inline asm
	{ cvt.f32.bf16 %f5, %rs2;}

	// end inline asm
	st.global.f32 	[%rd2], %f5;
	ret;

}
	// .globl	_Z7_htruncPf13__nv_bfloat16
.visible .entry _Z7_htruncPf13__nv_bfloat16(
	.param .u64 .ptr .align 1 _Z7_htruncPf13__nv_bfloat16_param_0,
	.param .align 2 .b8 _Z7_htruncPf13__nv_bfloat16_param_1[2]
)
{
	.reg .b16 	%rs<4>;
	.reg .b32 	%f<2>;
	.reg .b64 	%rd<3>;

	ld.param.u16 	%rs2, [_Z7_htruncPf13__nv_bfloat16_param_1];
	ld.param.u64 	%rd1, [_Z7_htruncPf13__nv_bfloat16_param_0];
	cvta.to.global.u64 	%rd2, %rd1;
	// begin inline asm
	cvt.rzi.bf16.bf16 %rs1, %rs2;
	// end inline asm
	// begin inline asm
	{ cvt.f32.bf16 %f1, %rs1;}

	// end inline asm
	st.global.f32 	[%rd2], %f1;
	ret;

}


// ===== COMPILED SASS (sm_100) =====

	.target	sm_100

	.elftype	@"ET_EXEC"


//--------------------- .note.nv.tkinfo           --------------------------
	.section	.note.nv.tkinfo,"",@"SHT_NOTE"
	.sectionflags	@"SHF_NOTE_NV_TKINFO"
	.tkinfo
        /*0018*/ 	.word	0x00000002
        /*0030*/ 	.string	""
        /*0030*/ 	.string	"ptxas"
        /*0030*/ 	.string	"Cuda compilation tools, release 13.0, V13.0.88"
        /*0030*/ 	.string	"Build cuda_13.0.r13.0/compiler.36424714_0"
        /*0030*/ 	.string	"-arch sm_100 -m 64 "



//--------------------- .note.nv.cuinfo           --------------------------
	.section	.note.nv.cuinfo,"",@"SHT_NOTE"
	.sectionflags	@"SHF_NOTE_NV_CUINFO"
        /*0018*/ 	.short	0x0002
        /*001a*/ 	.short	0x0064
        /*001c*/ 	.short	0x0082
	.zero		2


//--------------------- .nv.info                  --------------------------
	.section	.nv.info,"",@"SHT_CUDA_INFO"
	.align	4


	//----- nvinfo : EIATTR_REGCOUNT
	.align		4
        /*0000*/ 	.byte	0x04, 0x2f
        /*0002*/ 	.short	(.L_2 - .L_1)
	.align		4
.L_1:
        /*0004*/ 	.word	index@(_Z4habsPf13__nv_bfloat16)
        /*0008*/ 	.word	0x00000008


	//----- nvinfo : EIATTR_FRAME_SIZE
	.align		4
.L_2:
        /*000c*/ 	.byte	0x04, 0x11
        /*000e*/ 	.short	(.L_4 - .L_3)
	.align		4
.L_3:
        /*0010*/ 	.word	index@(_Z4habsPf13__nv_bfloat16)
        /*0014*/ 	.word	0x00000000


	//----- nvinfo : EIATTR_REGCOUNT
	.align		4
.L_4:
        /*0018*/ 	.byte	0x04, 0x2f
        /*001a*/ 	.short	(.L_6 - .L_5)
	.align		4
.L_5:
        /*001c*/ 	.word	index@(_Z4haddPf13__nv_bfloat16S0_)
        /*0020*/ 	.word	0x00000008


	//----- nvinfo : EIATTR_FRAME_SIZE
	.align		4
.L_6:
        /*0024*/ 	.byte	0x04, 0x11
        /*0026*/ 	.short	(.L_8 - .L_7)
	.align		4
.L_7:
        /*0028*/ 	.word	index@(_Z4haddPf13__nv_bfloat16S0_)
        /*002c*/ 	.word	0x00000000


	//----- nvinfo : EIATTR_REGCOUNT
	.align		4
.L_8:
        /*0030*/ 	.byte	0x04, 0x2f
        /*0032*/ 	.short	(.L_10 - .L_9)
	.align		4
.L_9:
        /*0034*/ 	.word	index@(_Z7hadd_rnPf13__nv_bfloat16S0_)
        /*0038*/ 	.word	0x00000008


	//----- nvinfo : EIATTR_FRAME_SIZE
	.align		4
.L_10:
        /*003c*/ 	.byte	0x04, 0x11
        /*003e*/ 	.short	(.L_12 - .L_11)
	.align		4
.L_11:
        /*0040*/ 	.word	index@(_Z7hadd_rnPf13__nv_bfloat16S0_)
        /*0044*/ 	.word	0x00000000


	//----- nvinfo : EIATTR_REGCOUNT
	.align		4
.L_12:
        /*0048*/ 	.byte	0x04, 0x2f
        /*004a*/ 	.short	(.L_14 - .L_13)
	.align		4
.L_13:
        /*004c*/ 	.word	index@(_Z8hadd_satPf13__nv_bfloat16S0_)
        /*0050*/ 	.word	0x00000008


	//----- nvinfo : EIATTR_FRAME_SIZE
	.align		4
.L_14:
        /*0054*/ 	.byte	0x04, 0x11
        /*0056*/ 	.short	(.L_16 - .L_15)
	.align		4
.L_15:
        /*0058*/ 	.word	index@(_Z8hadd_satPf13__nv_bfloat16S0_)
        /*005c*/ 	.word	0x00000000


	//----- nvinfo : EIATTR_REGCOUNT
	.align		4
.L_16:
        /*0060*/ 	.byte	0x04, 0x2f
        /*0062*/ 	.short	(.L_18 - .L_17)
	.align		4
.L_17:
        /*0064*/ 	.word	index@(_Z4hdivPf13__nv_bfloat16S0_)
        /*0068*/ 	.word	0x00000008


	//----- nvinfo : EIATTR_FRAME_SIZE
	.align		4
.L_18:
        /*006c*/ 	.byte	0x04, 0x11
        /*006e*/ 	.short	(.L_20 - .L_19)
	.align		4
.L_19:
        /*0070*/ 	.word	index@(_Z4hdivPf13__nv_bfloat16S0_)
        /*0074*/ 	.word	0x00000000


	//----- nvinfo : EIATTR_REGCOUNT
	.align		4
.L_20:
        /*0078*/ 	.byte	0x04, 0x2f
        /*007a*/ 	.short	(.L_22 - .L_21)
	.align		4
.L_21:
        /*007c*/ 	.word	index@(_Z4hfmaPf13__nv_bfloat16S0_S0_)
        /*0080*/ 	.word	0x00000008


	//----- nvinfo : EIATTR_FRAME_SIZE
	.align		4
.L_22:
        /*0084*/ 	.byte	0x04, 0x11
        /*0086*/ 	.short	(.L_24 - .L_23)
	.align		4
.L_23:
        /*0088*/ 	.word	index@(_Z4hfmaPf13__nv_bfloat16S0_S0_)
        /*008c*/ 	.word	0x00000000


	//----- nvinfo : EIATTR_REGCOUNT
	.align		4
.L_24:
        /*0090*/ 	.byte	0x04, 0x2f
        /*0092*/ 	.short	(.L_26 - .L_25)
	.align		4
.L_25:
        /*0094*/ 	.word	index@(_Z8hfma_satPf13__nv_bfloat16S0_S0_)
        /*0098*/ 	.word	0x00000008


	//----- nvinfo : EIATTR_FRAME_SIZE
	.align		4
.L_26:
        /*009c*/ 	.byte	0x04, 0x11
        /*009e*/ 	.short	(.L_28 - .L_27)
	.align		4
.L_27:
        /*00a0*/ 	.word	index@(_Z8hfma_satPf13__nv_bfloat16S0_S0_)
        /*00a4*/ 	.word	0x00000000


	//----- nvinfo : EIATTR_REGCOUNT
	.align		4
.L_28:
        /*00a8*/ 	.byte	0x04, 0x2f
        /*00aa*/ 	.short	(.L_30 - .L_29)
	.align		4
.L_29:
        /*00ac*/ 	.word	index@(_Z4hmulPf13__nv_bfloat16S0_)
        /*00b0*/ 	.word	0x00000008


	//----- nvinfo : EIATTR_FRAME_SIZE
	.align		4
.L_30:
        /*00b4*/ 	.byte	0x04, 0x11
        /*00b6*/ 	.short	(.L_32 - .L_31)
	.align		4
.L_31:
        /*00b8*/ 	.word	index@(_Z4hmulPf13__nv_bfloat16S0_)
        /*00bc*/ 	.word	0x00000000


	//----- nvinfo : EIATTR_REGCOUNT
	.align		4
.L_32:
        /*00c0*/ 	.byte	0x04, 0x2f
        /*00c2*/ 	.short	(.L_34 - .L_33)
	.align		4
.L_33:
        /*00c4*/ 	.word	index@(_Z7hmul_rnPf13__nv_bfloat16S0_)
        /*00c8*/ 	.word	0x00000008


	//----- nvinfo : EIATTR_FRAME_SIZE
	.align		4
.L_34:
        /*00cc*/ 	.byte	0x04, 0x11
        /*00ce*/ 	.short	(.L_36 - .L_35)
	.align		4
.L_35:
        /*00d0*/ 	.word	index@(_Z7hmul_rnPf13__nv_bfloat16S0_)
        /*00d4*/ 	.word	0x00000000


	//----- nvinfo : EIATTR_REGCOUNT
	.align		4
.L_36:
        /*00d8*/ 	.byte	0x04, 0x2f
        /*00da*/ 	.short	(.L_38 - .L_37)
	.align		4
.L_37:
        /*00dc*/ 	.word	index@(_Z8hmul_satPf13__nv_bfloat16S0_)
        /*00e0*/ 	.word	0x00000008


	//----- nvinfo : EIATTR_FRAME_SIZE
	.align		4
.L_38:
        /*00e4*/ 	.byte	0x04, 0x11
        /*00e6*/ 	.short	(.L_40 - .L_39)
	.align		4
.L_39:
        /*00e8*/ 	.word	index@(_Z8hmul_satPf13__nv_bfloat16S0_)
        /*00ec*/ 	.word	0x00000000


	//----- nvinfo : EIATTR_REGCOUNT
	.align		4
.L_40:
        /*00f0*/ 	.byte	0x04, 0x2f
        /*00f2*/ 	.short	(.L_42 - .L_41)
	.align		4
.L_41:
        /*00f4*/ 	.word	index@(_Z4hnegPf13__nv_bfloat16)
        /*00f8*/ 	.word	0x00000008


	//----- nvinfo : EIATTR_FRAME_SIZE
	.align		4
.L_42:
        /*00fc*/ 	.byte	0x04, 0x11
        /*00fe*/ 	.short	(.L_44 - .L_43)
	.align		4
.L_43:
        /*0100*/ 	.word	index@(_Z4hnegPf13__nv_bfloat16)
        /*0104*/ 	.word	0x00000000


	//----- nvinfo : EIATTR_REGCOUNT
	.align		4
.L_44:
        /*0108*/ 	.byte	0x04, 0x2f
        /*010a*/ 	.short	(.L_46 - .L_45)
	.align		4
.L_45:
        /*010c*/ 	.word	index@(_Z4hsubPf13__nv_bfloat16S0_)
        /*0110*/ 	.word	0x00000008


	//----- nvinfo : EIATTR_FRAME_SIZE
	.align		4
.L_46:
        /*0114*/ 	.byte	0x04, 0x11
        /*0116*/ 	.short	(.L_48 - .L_47)
	.align		4
.L_47:
        /*0118*/ 	.word	index@(_Z4hsubPf13__nv_bfloat16S0_)
        /*011c*/ 	.word	0x00000000


	//----- nvinfo : EIATTR_REGCOUNT
	.align		4
.L_48:
        /*0120*/ 	.byte	0x04, 0x2f
        /*0122*/ 	.short	(.L_50 - .L_49)
	.align		4
.L_49:
        /*0124*/ 	.word	index@(_Z7hsub_rnPf13__nv_bfloat16S0_)
        /*0128*/ 	.word	0x00000008


	//----- nvinfo : EIATTR_FRAME_SIZE
	.align		4
.L_50:
        /*012c*/ 	.byte	0x04, 0x11
        /*012e*/ 	.short	(.L_52 - .L_51)
	.align		4
.L_51:
        /*0130*/ 	.word	index@(_Z7hsub_rnPf13__nv_bfloat16S0_)
        /*0134*/ 	.word	0x00000000


	//----- nvinfo : EIATTR_REGCOUNT
	.align		4
.L_52:
        /*0138*/ 	.byte	0x04, 0x2f
        /*013a*/ 	.short	(.L_54 - .L_53)
	.align		4
.L_53:
        /*013c*/ 	.word	index@(_Z8hsub_satPf13__nv_bfloat16S0_)
        /*0140*/ 	.word	0x00000008


	//----- nvinfo : EIATTR_FRAME_SIZE
	.align		4
.L_54:
        /*0144*/ 	.byte	0x04, 0x11
        /*0146*/ 	.short	(.L_56 - .L_55)
	.align		4
.L_55:
        /*0148*/ 	.word	index@(_Z8hsub_satPf13__nv_bfloat16S0_)
        /*014c*/ 	.word	0x00000000


	//----- nvinfo : EIATTR_REGCOUNT
	.align		4
.L_56:
        /*0150*/ 	.byte	0x04, 0x2f
        /*0152*/ 	.short	(.L_58 - .L_57)
	.align		4
.L_57:
        /*0154*/ 	.word	index@(_Z6_hceilPf13__nv_bfloat16)
        /*0158*/ 	.word	0x00000008


	//----- nvinfo : EIATTR_FRAME_SIZE
	.align		4
.L_58:
        /*015c*/ 	.byte	0x04, 0x11
        /*015e*/ 	.short	(.L_60 - .L_59)
	.align		4
.L_59:
        /*0160*/ 	.word	index@(_Z6_hceilPf13__nv_bfloat16)
        /*0164*/ 	.word	0x00000000


	//----- nvinfo : EIATTR_REGCOUNT
	.align		4
.L_60:
        /*0168*/ 	.byte	0x04, 0x2f
        /*016a*/ 	.short	(.L_62 - .L_61)
	.align		4
.L_61:
        /*016c*/ 	.word	index@(_Z5_hcosPf13__nv_bfloat16)
        /*0170*/ 	.word	0x00000012


	//----- nvinfo : EIATTR_FRAME_SIZE
	.align		4
.L_62:
        /*0174*/ 	.byte	0x04, 0x11
        /*0176*/ 	.short	(.L_64 - .L_63)
	.align		4
.L_63:
        /*0178*/ 	.word	index@(_Z5_hcosPf13__nv_bfloat16)
        /*017c*/ 	.word	0x00000000


	//----- nvinfo : EIATTR_REGCOUNT
	.align		4
.L_64:
        /*0180*/ 	.byte	0x04, 0x2f
        /*0182*/ 	.short	(.L_66 - .L_65)
	.align		4
.L_65:
        /*0184*/ 	.word	index@(_Z5_hexpPf13__nv_bfloat16)
        /*0188*/ 	.word	0x00000008


	//----- nvinfo : EIATTR_FRAME_SIZE
	.align		4
.L_66:
        /*018c*/ 	.byte	0x04, 0x11
        /*018e*/ 	.short	(.L_68 - .L_67)
	.align		4
.L_67:
        /*0190*/ 	.word	index@(_Z5_hexpPf13__nv_bfloat16)
        /*0194*/ 	.word	0x00000000


	//----- nvinfo : EIATTR_REGCOUNT
	.align		4
.L_68:
        /*0198*/ 	.byte	0x04, 0x2f
        /*019a*/ 	.short	(.L_70 - .L_69)
	.align		4
.L_69:
        /*019c*/ 	.word	index@(_Z7_hexp10Pf13__nv_bfloat16)
        /*01a0*/ 	.word	0x00000008


	//----- nvinfo : EIATTR_FRAME_SIZE
	.align		4
.L_70:
        /*01a4*/ 	.byte	0x04, 0x11
        /*01a6*/ 	.short	(.L_72 - .L_71)
	.align		4
.L_71:
        /*01a8*/ 	.word	index@(_Z7_hexp10Pf13__nv_bfloat16)
        /*01ac*/ 	.word	0x00000000


	//----- nvinfo : EIATTR_REGCOUNT
	.align		4
.L_72:
        /*01b0*/ 	.byte	0x04, 0x2f
        /*01b2*/ 	.short	(.L_74 - .L_73)
	.align		4
.L_73:
        /*01b4*/ 	.word	index@(_Z6_hexp2Pf13__nv_bfloat16)
        /*01b8*/ 	.word	0x00000008


	//----- nvinfo : EIATTR_FRAME_SIZE
	.align		4
.L_74:
        /*01bc*/ 	.byte	0x04, 0x11
        /*01be*/ 	.short	(.L_76 - .L_75)
	.align		4
.L_75:
        /*01c0*/ 	.word	index@(_Z6_hexp2Pf13__nv_bfloat16)
        /*01c4*/ 	.word	0x00000000


	//----- nvinfo : EIATTR_REGCOUNT
	.align		4
.L_76:
        /*01c8*/ 	.byte	0x04, 0x2f
        /*01ca*/ 	.short	(.L_78 - .L_77)
	.align		4
.L_77:
        /*01cc*/ 	.word	index@(_Z7_hfloorPf13__nv_bfloat16)
        /*01d0*/ 	.word	0x00000008


	//----- nvinfo : EIATTR_FRAME_SIZE
	.align		4
.L_78:
        /*01d4*/ 	.byte	0x04, 0x11
        /*01d6*/ 	.short	(.L_80 - .L_79)
	.align		4
.L_79:
        /*01d8*/ 	.word	index@(_Z7_hfloorPf13__nv_bfloat16)
        /*01dc*/ 	.word	0x00000000


	//----- nvinfo : EIATTR_REGCOUNT
	.align		4
.L_80:
        /*01e0*/ 	.byte	0x04, 0x2f
        /*01e2*/ 	.short	(.L_82 - .L_81)
	.align		4
.L_81:
        /*01e4*/ 	.word	index@(_Z5_hlogPf13__nv_bfloat16)
        /*01e8*/ 	.word	0x00000008


	//----- nvinfo : EIATTR_FRAME_SIZE
	.align		4
.L_82:
        /*01ec*/ 	.byte	0x04, 0x11
        /*01ee*/ 	.short	(.L_84 - .L_83)
	.align		4
.L_83:
        /*01f0*/ 	.word	index@(_Z5_hlogPf13__nv_bfloat16)
        /*01f4*/ 	.word	0x00000000


	//----- nvinfo : EIATTR_REGCOUNT
	.align		4
.L_84:
        /*01f8*/ 	.byte	0x04, 0x2f
        /*01fa*/ 	.short	(.L_86 - .L_85)
	.align		4
.L_85:
        /*01fc*/ 	.word	index@(_Z7_hlog10Pf13__nv_bfloat16)
        /*0200*/ 	.word	0x00000008


	//----- nvinfo : EIATTR_FRAME_SIZE
	.align		4
.L_86:
        /*0204*/ 	.byte	0x04, 0x11
        /*0206*/ 	.short	(.L_88 - .L_87)
	.align		4
.L_87:
        /*0208*/ 	.word	index@(_Z7_hlog10Pf13__nv_bfloat16)
        /*020c*/ 	.word	0x00000000


	//----- nvinfo : EIATTR_REGCOUNT
	.align		4
.L_88:
        /*0210*/ 	.byte	0x04, 0x2f
        /*0212*/ 	.short	(.L_90 - .L_89)
	.align		4
.L_89:
        /*0214*/ 	.word	index@(_Z6_hlog2Pf13__nv_bfloat16)
        /*0218*/ 	.word	0x00000008


	//----- nvinfo : EIATTR_FRAME_SIZE
	.align		4
.L_90:
        /*021c*/ 	.byte	0x04, 0x11
        /*021e*/ 	.short	(.L_92 - .L_91)
	.align		4
.L_91:
        /*0220*/ 	.word	index@(_Z6_hlog2Pf13__nv_bfloat16)
        /*0224*/ 	.word	0x00000000


	//----- nvinfo : EIATTR_REGCOUNT
	.align		4
.L_92:
        /*0228*/ 	.byte	0x04, 0x2f
        /*022a*/ 	.short	(.L_94 - .L_93)
	.align		4
.L_93:
        /*022c*/ 	.word	index@(_Z5_hrcpPf13__nv_bfloat16)
        /*0230*/ 	.word	0x0000000a


	//----- nvinfo : EIATTR_FRAME_SIZE
	.align		4
.L_94:
        /*0234*/ 	.byte	0x04, 0x11
        /*0236*/ 	.short	(.L_96 - .L_95)
	.align		4
.L_95:
        /*0238*/ 	.word	index@(_Z5_hrcpPf13__nv_bfloat16)
        /*023c*/ 	.word	0x00000000


	//----- nvinfo : EIATTR_REGCOUNT
	.align		4
.L_96:
        /*0240*/ 	.byte	0x04, 0x2f
        /*0242*/ 	.short	(.L_98 - .L_97)
	.align		4
.L_97:
        /*0244*/ 	.word	index@(_Z6_hrintPf13__nv_bfloat16)
        /*0248*/ 	.word	0x00000008


	//----- nvinfo : EIATTR_FRAME_SIZE
	.align		4
.L_98:
        /*024c*/ 	.byte	0x04, 0x11
        /*024e*/ 	.short	(.L_100 - .L_99)
	.align		4
.L_99:
        /*0250*/ 	.word	index@(_Z6_hrintPf13__nv_bfloat16)
        /*0254*/ 	.word	0x00000000


	//----- nvinfo : EIATTR_REGCOUNT
	.align		4
.L_100:
        /*0258*/ 	.byte	0x04, 0x2f
        /*025a*/ 	.short	(.L_102 - .L_101)
	.align		4
.L_101:
        /*025c*/ 	.word	index@(_Z7_hrsqrtPf13__nv_bfloat16)
        /*0260*/ 	.word	0x00000008


	//----- nvinfo : EIATTR_FRAME_SIZE
	.align		4
.L_102:
        /*0264*/ 	.byte	0x04, 0x11
        /*0266*/ 	.short	(.L_104 - .L_103)
	.align		4
.L_103:
        /*0268*/ 	.word	index@(_Z7_hrsqrtPf13__nv_bfloat16)
        /*026c*/ 	.word	0x00000000


	//----- nvinfo : EIATTR_REGCOUNT
	.align		4
.L_104:
        /*0270*/ 	.byte	0x04, 0x2f
        /*0272*/ 	.short	(.L_106 - .L_105)
	.align		4
.L_105:
        /*0274*/ 	.word	index@(_Z5_hsinPf13__nv_bfloat16)
        /*0278*/ 	.word	0x00000012


	//----- nvinfo : EIATTR_FRAME_SIZE
	.align		4
.L_106:
        /*027c*/ 	.byte	0x04, 0x11
        /*027e*/ 	.short	(.L_108 - .L_107)
	.align		4
.L_107:
        /*0280*/ 	.word	index@(_Z5_hsinPf13__nv_bfloat16)
        /*0284*/ 	.word	0x00000000


	//----- nvinfo : EIATTR_REGCOUNT
	.align		4
.L_108:
        /*0288*/ 	.byte	0x04, 0x2f
        /*028a*/ 	.short	(.L_110 - .L_109)
	.align		4
.L_109:
        /*028c*/ 	.word	index@(_Z6_hsqrtPf13__nv_bfloat16)
        /*0290*/ 	.word	0x00000008


	//----- nvinfo : EIATTR_FRAME_SIZE
	.align		4
.L_110:
        /*0294*/ 	.byte	0x04, 0x11
        /*0296*/ 	.short	(.L_112 - .L_111)
	.align		4
.L_111:
        /*0298*/ 	.word	index@(_Z6_hsqrtPf13__nv_bfloat16)
        /*029c*/ 	.word	0x00000000


	//----- nvinfo : EIATTR_REGCOUNT
	.align		4
.L_112:
        /*02a0*/ 	.byte	0x04, 0x2f
        /*02a2*/ 	.short	(.L_114 - .L_113)
	.align		4
.L_113:
        /*02a4*/ 	.word	index@(_Z7_htruncPf13__nv_bfloat16)
        /*02a8*/ 	.word	0x00000008


	//----- nvinfo : EIATTR_FRAME_SIZE
	.align		4
.L_114:
        /*02ac*/ 	.byte	0x04, 0x11
        /*02ae*/ 	.short	(.L_116 - .L_115)
	.align		4
.L_115:
        /*02b0*/ 	.word	index@(_Z7_htruncPf13__nv_bfloat16)
        /*02b4*/ 	.word	0x00000000


	//----- nvinfo : EIATTR_MIN_STACK_SIZE
	.align		4
.L_116:
        /*02b8*/ 	.byte	0x04, 0x12
        /*02ba*/ 	.short	(.L_118 - .L_117)
	.align		4
.L_117:
        /*02bc*/ 	.word	index@(_Z7_htruncPf13__nv_bfloat16)
        /*02c0*/ 	.word	0x00000000


	//----- nvinfo : EIATTR_MIN_STACK_SIZE
	.align		4
.L_118:
        /*02c4*/ 	.byte	0x04, 0x12
        /*02c6*/ 	.short	(.L_120 - .L_119)
	.align		4
.L_119:
        /*02c8*/ 	.word	index@(_Z6_hsqrtPf13__nv_bfloat16)
        /*02cc*/ 	.word	0x00000000


	//----- nvinfo : EIATTR_MIN_STACK_SIZE
	.align		4
.L_120:
        /*02d0*/ 	.byte	0x04, 0x12
        /*02d2*/ 	.short	(.L_122 - .L_121)
	.align		4
.L_121:
        /*02d4*/ 	.word	index@(_Z5_hsinPf13__nv_bfloat16)
        /*02d8*/ 	.word	0x00000000


	//----- nvinfo : EIATTR_MIN_STACK_SIZE
	.align		4
.L_122:
        /*02dc*/ 	.byte	0x04, 0x12
        /*02de*/ 	.short	(.L_124 - .L_123)
	.align		4
.L_123:
        /*02e0*/ 	.word	index@(_Z7_hrsqrtPf13__nv_bfloat16)
        /*02e4*/ 	.word	0x00000000


	//----- nvinfo : EIATTR_MIN_STACK_SIZE
	.align		4
.L_124:
        /*02e8*/ 	.byte	0x04, 0x12
        /*02ea*/ 	.short	(.L_126 - .L_125)
	.align		4
.L_125:
        /*02ec*/ 	.word	index@(_Z6_hrintPf13__nv_bfloat16)
        /*02f0*/ 	.word	0x00000000


	//----- nvinfo : EIATTR_MIN_STACK_SIZE
	.align		4
.L_126:
        /*02f4*/ 	.byte	0x04, 0x12
        /*02f6*/ 	.short	(.L_128 - .L_127)
	.align		4
.L_127:
        /*02f8*/ 	.word	index@(_Z5_hrcpPf13__nv_bfloat16)
        /*02fc*/ 	.word	0x00000000


	//----- nvinfo : EIATTR_MIN_STACK_SIZE
	.align		4
.L_128:
        /*0300*/ 	.byte	0x04, 0x12
        /*0302*/ 	.short	(.L_130 - .L_129)
	.align		4
.L_129:
        /*0304*/ 	.word	index@(_Z6_hlog2Pf13__nv_bfloat16)
        /*0308*/ 	.word	0x00000000


	//----- nvinfo : EIATTR_MIN_STACK_SIZE
	.align		4
.L_130:
        /*030c*/ 	.byte	0x04, 0x12
        /*030e*/ 	.short	(.L_132 - .L_131)
	.align		4
.L_131:
        /*0310*/ 	.word	index@(_Z7_hlog10Pf13__nv_bfloat16)
        /*0314*/ 	.word	0x00000000


	//----- nvinfo : EIATTR_MIN_STACK_SIZE
	.align		4
.L_132:
        /*0318*/ 	.byte	0x04, 0x12
        /*031a*/ 	.short	(.L_134 - .L_133)
	.align		4
.L_133:
        /*031c*/ 	.word	index@(_Z5_hlogPf13__nv_bfloat16)
        /*0320*/ 	.word	0x00000000


	//----- nvinfo : EIATTR_MIN_STACK_SIZE
	.align		4
.L_134:
        /*0324*/ 	.byte	0x04, 0x12
        /*0326*/ 	.short	(.L_136 - .L_135)
	.align		4
.L_135:
        /*0328*/ 	.word	index@(_Z7_hfloorPf13__nv_bfloat16)
        /*032c*/ 	.word	0x00000000


	//----- nvinfo : EIATTR_MIN_STACK_SIZE
	.align		4
.L_136:
        /*0330*/ 	.byte	0x04, 0x12
        /*0332*/ 	.short	(.L_138 - .L_137)
	.align		4
.L_137:
        /*0334*/ 	.word	index@(_Z6_hexp2Pf13__nv_bfloat16)
        /*0338*/ 	.word	0x00000000


	//----- nvinfo : EIATTR_MIN_STACK_SIZE
	.align		4
.L_138:
        /*033c*/ 	.byte	0x04, 0x12
        /*033e*/ 	.short	(.L_140 - .L_139)
	.align		4
.L_139:
        /*0340*/ 	.word	index@(_Z7_hexp10Pf13__nv_bfloat16)
        /*0344*/ 	.word	0x00000000


	//----- nvinfo : EIATTR_MIN_STACK_SIZE
	.align		4
.L_140:
        /*0348*/ 	.byte	0x04, 0x12
        /*034a*/ 	.short	(.L_142 - .L_141)
	.align		4
.L_141:
        /*034c*/ 	.word	index@(_Z5_hexpPf13__nv_bfloat16)
        /*0350*/ 	.word	0x00000000


	//----- nvinfo : EIATTR_MIN_STACK_SIZE
	.align		4
.L_142:
        /*0354*/ 	.byte	0x04, 0x12
        /*0356*/ 	.short	(.L_144 - .L_143)
	.align		4
.L_143:
        /*0358*/ 	.word	index@(_Z5_hcosPf13__nv_bfloat16)
        /*035c*/ 	.word	0x00000000


	//----- nvinfo : EIATTR_MIN_STACK_SIZE
	.align		4
.L_144:
        /*0360*/ 	.byte	0x04, 0x12
        /*0362*/ 	.short	(.L_146 - .L_145)
	.align		4
.L_145:
        /*0364*/ 	.word	index@(_Z6_hceilPf13__nv_bfloat16)
        /*0368*/ 	.word	0x00000000


	//----- nvinfo : EIATTR_MIN_STACK_SIZE
	.align		4
.L_146:
        /*036c*/ 	.byte	0x04, 0x12
        /*036e*/ 	.short	(.L_148 - .L_147)
	.align		4
.L_147:
        /*0370*/ 	.word	index@(_Z8hsub_satPf13__nv_bfloat16S0_)
        /*0374*/ 	.word	0x00000000


	//----- nvinfo : EIATTR_MIN_STACK_SIZE
	.align		4
.L_148:
        /*0378*/ 	.byte	0x04, 0x12
        /*037a*/ 	.short	(.L_150 - .L_149)
	.align		4
.L_149:
        /*037c*/ 	.word	index@(_Z7hsub_rnPf13__nv_bfloat16S0_)
        /*0380*/ 	.word	0x00000000


	//----- nvinfo : EIATTR_MIN_STACK_SIZE
	.align		4
.L_150:
        /*0384*/ 	.byte	0x04, 0x12
        /*0386*/ 	.short	(.L_152 - .L_151)
	.align		4
.L_151:
        /*0388*/ 	.word	index@(_Z4hsubPf13__nv_bfloat16S0_)
        /*038c*/ 	.word	0x00000000


	//----- nvinfo : EIATTR_MIN_STACK_SIZE
	.align		4
.L_152:
        /*0390*/ 	.byte	0x04, 0x12
        /*0392*/ 	.short	(.L_154 - .L_153)
	.align		4
.L_153:
        /*0394*/ 	.word	index@(_Z4hnegPf13__nv_bfloat16)
        /*0398*/ 	.word	0x00000000


	//----- nvinfo : EIATTR_MIN_STACK_SIZE
	.align		4
.L_154:
        /*039c*/ 	.byte	0x04, 0x12
        /*039e*/ 	.short	(.L_156 - .L_155)
	.align		4
.L_155:
        /*03a0*/ 	.word	index@(_Z8hmul_satPf13__nv_bfloat16S0_)
        /*03a4*/ 	.word	0x00000000


	//----- nvinfo : EIATTR_MIN_STACK_SIZE
	.align		4
.L_156:
        /*03a8*/ 	.byte	0x04, 0x12
        /*03aa*/ 	.short	(.L_158 - .L_157)
	.align		4
.L_157:
        /*03ac*/ 	.word	index@(_Z7hmul_rnPf13__nv_bfloat16S0_)
        /*03b0*/ 	.word	0x00000000


	//----- nvinfo : EIATTR_MIN_STACK_SIZE
	.align		4
.L_158:
        /*03b4*/ 	.byte	0x04, 0x12
        /*03b6*/ 	.short	(.L_160 - .L_159)
	.align		4
.L_159:
        /*03b8*/ 	.word	index@(_Z4hmulPf13__nv_bfloat16S0_)
        /*03bc*/ 	.word	0x00000000


	//----- nvinfo : EIATTR_MIN_STACK_SIZE
	.align		4
.L_160:
        /*03c0*/ 	.byte	0x04, 0x12
        /*03c2*/ 	.short	(.L_162 - .L_161)
	.align		4
.L_161:
        /*03c4*/ 	.word	index@(_Z8hfma_satPf13__nv_bfloat16S0_S0_)
        /*03c8*/ 	.word	0x00000000


	//----- nvinfo : EIATTR_MIN_STACK_SIZE
	.align		4
.L_162:
        /*03cc*/ 	.byte	0x04, 0x12
        /*03ce*/ 	.short	(.L_164 - .L_163)
	.align		4
.L_163:
        /*03d0*/ 	.word	index@(_Z4hfmaPf13__nv_bfloat16S0_S0_)
        /*03d4*/ 	.word	0x00000000


	//----- nvinfo : EIATTR_MIN_STACK_SIZE
	.align		4
.L_164:
        /*03d8*/ 	.byte	0x04, 0x12
        /*03da*/ 	.short	(.L_166 - .L_165)
	.align		4
.L_165:
        /*03dc*/ 	.word	index@(_Z4hdivPf13__nv_bfloat16S0_)
        /*03e0*/ 	.word	0x00000000


	//----- nvinfo : EIATTR_MIN_STACK_SIZE
	.align		4
.L_166:
        /*03e4*/ 	.byte	0x04, 0x12
        /*03e6*/ 	.short	(.L_168 - .L_167)
	.align		4
.L_167:
        /*03e8*/ 	.word	index@(_Z8hadd_satPf13__nv_bfloat16S0_)
        /*03ec*/ 	.word	0x00000000


	//----- nvinfo : EIATTR_MIN_STACK_SIZE
	.align		4
.L_168:
        /*03f0*/ 	.byte	0x04, 0x12
        /*03f2*/ 	.short	(.L_170 - .L_169)
	.align		4
.L_169:
        /*03f4*/ 	.word	index@(_Z7hadd_rnPf13__nv_bfloat16S0_)
        /*03f8*/ 	.word	0x00000000


	//----- nvinfo : EIATTR_MIN_STACK_SIZE
	.align		4
.L_170:
        /*03fc*/ 	.byte	0x04, 0x12
        /*03fe*/ 	.short	(.L_172 - .L_171)
	.align		4
.L_171:
        /*0400*/ 	.word	index@(_Z4haddPf13__nv_bfloat16S0_)
        /*0404*/ 	.word	0x00000000


	//----- nvinfo : EIATTR_MIN_STACK_SIZE
	.align		4
.L_172:
        /*0408*/ 	.byte	0x04, 0x12
        /*040a*/ 	.short	(.L_174 - .L_173)
	.align		4
.L_173:
        /*040c*/ 	.word	index@(_Z4habsPf13__nv_bfloat16)
        /*0410*/ 	.word	0x00000000
.L_174:


//--------------------- .nv.compat                --------------------------
	.section	.nv.compat,"",@"SHT_CUDA_COMPAT_INFO"
	.align	4
        /*0000*/ 	.byte	0x02, 0x09, 0x00, 0x00, 0x02, 0x02, 0x01, 0x00, 0x02, 0x05, 0x05, 0x00, 0x03, 0x07, 0x01, 0x01
        /*0010*/ 	.byte	0x02, 0x03, 0x00, 0x00, 0x02, 0x06, 0x01, 0x00, 0x04, 0x0b, 0x08, 0x00, 0x01, 0x00, 0x00, 0x00
        /*0020*/ 	.byte	0x00, 0x00, 0x00, 0x00


//--------------------- .nv.info._Z7_htruncPf13__nv_bfloat16 --------------------------
	.section	.nv.info._Z7_htruncPf13__nv_bfloat16,"",@"SHT_CUDA_INFO"
	.sectionflags	@""
	.align	4


	//----- nvinfo : EIATTR_CUDA_API_VERSION
	.align		4
        /*0000*/ 	.byte	0x04, 0x37
        /*0002*/ 	.short	(.L_176 - .L_175)
.L_175:
        /*0004*/ 	.word	0x00000082


	//----- nvinfo : EIATTR_KPARAM_INFO
	.align		4
.L_176:
        /*0008*/ 	.byte	0x04, 0x17
        /*000a*/ 	.short	(.L_178 - .L_177)
.L_177:
        /*000c*/ 	.word	0x00000000
        /*0010*/ 	.short	0x0001
        /*0012*/ 	.short	0x0008
        /*0014*/ 	.byte	0x00, 0xf0, 0x09, 0x00


	//----- nvinfo : EIATTR_KPARAM_INFO
	.align		4
.L_178:
        /*0018*/ 	.byte	0x04, 0x17
        /*001a*/ 	.short	(.L_180 - .L_179)
.L_179:
        /*001c*/ 	.word	0x00000000
        /*0020*/ 	.short	0x0000
        /*0022*/ 	.short	0x0000
        /*0024*/ 	.byte	0x00, 0xf5, 0x21, 0x00


	//----- nvinfo : EIATTR_SPARSE_MMA_MASK
	.align		4
.L_180:
        /*0028*/ 	.byte	0x03, 0x50
        /*002a*/ 	.short	0x0000


	//----- nvinfo : EIATTR_MAXREG_COUNT
	.align		4
        /*002c*/ 	.byte	0x03, 0x1b
        /*002e*/ 	.short	0x00ff


	//----- nvinfo : EIATTR_MERCURY_ISA_VERSION
	.align		4
        /*0030*/ 	.byte	0x03, 0x5f
        /*0032*/ 	.short	0x0101


	//----- nvinfo : EIATTR_VRC_CTA_INIT_COUNT
	.align		4
        /*0034*/ 	.byte	0x02, 0x4a
	.zero		1
	.zero		1


	//----- nvinfo : EIATTR_EXIT_INSTR_OFFSETS
	.align		4
        /*0038*/ 	.byte	0x04, 0x1c
        /*003a*/ 	.short	(.L_182 - .L_181)


	//   ....[0]....
.L_181:
        /*003c*/ 	.word	0x00000070


	//----- nvinfo : EIATTR_CBANK_PARAM_SIZE
	.align		4
.L_182:
        /*0040*/ 	.byte	0x03, 0x19
        /*0042*/ 	.short	0x000a


	//----- nvinfo : EIATTR_PARAM_CBANK
	.align		4
        /*0044*/ 	.byte	0x04, 0x0a
        /*0046*/ 	.short	(.L_184 - .L_183)
	.align		4
.L_183:
        /*0048*/ 	.word	index@(.nv.constant0._Z7_htruncPf13__nv_bfloat16)
        /*004c*/ 	.short	0x0380
        /*004e*/ 	.short	0x000a


	//----- nvinfo : EIATTR_SW_WAR
	.align		4
.L_184:
        /*0050*/ 	.byte	0x04, 0x36
        /*0052*/ 	.short	(.L_186 - .L_185)
.L_185:
        /*0054*/ 	.word	0x00000008
.L_186:


//--------------------- .nv.info._Z6_hsqrtPf13__nv_bfloat16 --------------------------
	.section	.nv.info._Z6_hsqrtPf13__nv_bfloat16,"",@"SHT_CUDA_INFO"
	.sectionflags	@""
	.align	4


	//----- nvinfo : EIATTR_CUDA_API_VERSION
	.align		4
        /*0000*/ 	.byte	0x04, 0x37
        /*0002*/ 	.short	(.L_188 - .L_187)
.L_187:
        /*0004*/ 	.word	0x00000082


	//----- nvinfo : EIATTR_KPARAM_INFO
	.align		4
.L_188:
        /*0008*/ 	.byte	0x04, 0x17
        /*000a*/ 	.short	(.L_190 - .L_189)
.L_189:
        /*000c*/ 	.word	0x00000000
        /*0010*/ 	.short	0x0001
        /*0012*/ 	.short	0x0008
        /*0014*/ 	.byte	0x00, 0xf0, 0x09, 0x00


	//----- nvinfo : EIATTR_KPARAM_INFO
	.align		4
.L_190:
        /*0018*/ 	.byte	0x04, 0x17
        /*001a*/ 	.short	(.L_192 - .L_191)
.L_191:
        /*001c*/ 	.word	0x00000000
        /*0020*/ 	.short	0x0000
        /*0022*/ 	.short	0x0000
        /*0024*/ 	.byte	0x00, 0xf5, 0x21, 0x00


	//----- nvinfo : EIATTR_SPARSE_MMA_MASK
	.align		4
.L_192:
        /*0028*/ 	.byte	0x03, 0x50
        /*002a*/ 	.short	0x0000


	//----- nvinfo : EIATTR_MAXREG_COUNT
	.align		4
        /*002c*/ 	.byte	0x03, 0x1b
        /*002e*/ 	.short	0x00ff


	//----- nvinfo : EIATTR_MERCURY_ISA_VERSION
	.align		4
        /*0030*/ 	.byte	0x03, 0x5f
        /*0032*/ 	.short	0x0101


	//----- nvinfo : EIATTR_VRC_CTA_INIT_COUNT
	.align		4
        /*0034*/ 	.byte	0x02, 0x4a
	.zero		1
	.zero		1


	//----- nvinfo : EIATTR_EXIT_INSTR_OFFSETS
	.align		4
        /*0038*/ 	.byte	0x04, 0x1c
        /*003a*/ 	.short	(.L_194 - .L_193)


	//   ....[0]....
.L_193:
        /*003c*/ 	.word	0x000000c0


	//----- nvinfo : EIATTR_CBANK_PARAM_SIZE
	.align		4
.L_194:
        /*0040*/ 	.byte	0x03, 0x19
        /*0042*/ 	.short	0x000a


	//----- nvinfo : EIATTR_PARAM_CBANK
	.align		4
        /*0044*/ 	.byte	0x04, 0x0a
        /*0046*/ 	.short	(.L_196 - .L_195)
	.align		4
.L_195:
        /*0048*/ 	.word	index@(.nv.constant0._Z6_hsqrtPf13__nv_bfloat16)
        /*004c*/ 	.short	0x0380
        /*004e*/ 	.short	0x000a


	//----- nvinfo : EIATTR_SW_WAR
	.align		4
.L_196:
        /*0050*/ 	.byte	0x04, 0x36
        /*0052*/ 	.short	(.L_198 - .L_197)
.L_197:
        /*0054*/ 	.word	0x00000008
.L_198:


//--------------------- .nv.info._Z5_hsinPf13__nv_bfloat16 --------------------------
	.section	.nv.info._Z5_hsinPf13__nv_bfloat16,"",@"SHT_CUDA_INFO"
	.sectionflags	@""
	.align	4


	//----- nvinfo : EIATTR_CUDA_API_VERSION
	.align		4
        /*0000*/ 	.byte	0x04, 0x37
        /*0002*/ 	.short	(.L_200 - .L_199)
.L_199:
        /*0004*/ 	.word	0x00000082


	//----- nvinfo : EIATTR_KPARAM_INFO
	.align		4
.L_200:
        /*0008*/ 	.byte	0x04, 0x17
        /*000a*/ 	.short	(.L_202 - .L_201)
.L_201:
        /*000c*/ 	.word	0x00000000
        /*0010*/ 	.short	0x0001
        /*0012*/ 	.short	0x0008
        /*0014*/ 	.byte	0x00, 0xf0, 0x09, 0x00


	//----- nvinfo : EIATTR_KPARAM_INFO
	.align		4
.L_202:
        /*0018*/ 	.byte	0x04, 0x17
        /*001a*/ 	.short	(.L_204 - .L_203)
.L_203:
        /*001c*/ 	.word	0x00000000
        /*0020*/ 	.short	0x0000
        /*0022*/ 	.short	0x0000
        /*0024*/ 	.byte	0x00, 0xf5, 0x21, 0x00


	//----- nvinfo : EIATTR_SPARSE_MMA_MASK
	.align		4
.L_204:
        /*0028*/ 	.byte	0x03, 0x50
        /*002a*/ 	.short	0x0000


	//----- nvinfo : EIATTR_MAXREG_COUNT
	.align		4
        /*002c*/ 	.byte	0x03, 0x1b
        /*002e*/ 	.short	0x00ff


	//----- nvinfo : EIATTR_MERCURY_ISA_VERSION
	.align		4
        /*0030*/ 	.byte	0x03, 0x5f
        /*0032*/ 	.short	0x0101


	//----- nvinfo : EIATTR_VRC_CTA_INIT_COUNT
	.align		4
        /*0034*/ 	.byte	0x02, 0x4a
	.zero		1
	.zero		1


	//----- nvinfo : EIATTR_EXIT_INSTR_OFFSETS
	.align		4
        /*0038*/ 	.byte	0x04, 0x1c
        /*003a*/ 	.short	(.L_206 - .L_205)


	//   ....[0]....
.L_205:
        /*003c*/ 	.word	0x000007f0


	//----- nvinfo : EIATTR_CBANK_PARAM_SIZE
	.align		4
.L_206:
        /*0040*/ 	.byte	0x03, 0x19
        /*0042*/ 	.short	0x000a


	//----- nvinfo : EIATTR_PARAM_CBANK
	.align		4
        /*0044*/ 	.byte	0x04, 0x0a
        /*0046*/ 	.short	(.L_208 - .L_207)
	.align		4
.L_207:
        /*0048*/ 	.word	index@(.nv.constant0._Z5_hsinPf13__nv_bfloat16)
        /*004c*/ 	.short	0x0380
        /*004e*/ 	.short	0x000a


	//----- nvinfo : EIATTR_SW_WAR
	.align		4
.L_208:
        /*0050*/ 	.byte	0x04, 0x36
        /*0052*/ 	.short	(.L_210 - .L_209)
.L_209:
        /*0054*/ 	.word	0x00000008
.L_210:


//--------------------- .nv.info._Z7_hrsqrtPf13__nv_bfloat16 --------------------------
	.section	.nv.info._Z7_hrsqrtPf13__nv_bfloat16,"",@"SHT_CUDA_INFO"
	.sectionflags	@""
	.align	4


	//----- nvinfo : EIATTR_CUDA_API_VERSION
	.align		4
        /*0000*/ 	.byte	0x04, 0x37
        /*0002*/ 	.short	(.L_212 - .L_211)
.L_211:
        /*0004*/ 	.word	0x00000082


	//----- nvinfo : EIATTR_KPARAM_INFO
	.align		4
.L_212:
        /*0008*/ 	.byte	0x04, 0x17
        /*000a*/ 	.short	(.L_214 - .L_213)
.L_213:
        /*000c*/ 	.word	0x00000000
        /*0010*/ 	.short	0x0001
        /*0012*/ 	.short	0x0008
        /*0014*/ 	.byte	0x00, 0xf0, 0x09, 0x00


	//----- nvinfo : EIATTR_KPARAM_INFO
	.align		4
.L_214:
        /*0018*/ 	.byte	0x04, 0x17
        /*001a*/ 	.short	(.L_216 - .L_215)
.L_215:
        /*001c*/ 	.word	0x00000000
        /*0020*/ 	.short	0x0000
        /*0022*/ 	.short	0x0000
        /*0024*/ 	.byte	0x00, 0xf5, 0x21, 0x00


	//----- nvinfo : EIATTR_SPARSE_MMA_MASK
	.align		4
.L_216:
        /*0028*/ 	.byte	0x03, 0x50
        /*002a*/ 	.short	0x0000


	//----- nvinfo : EIATTR_MAXREG_COUNT
	.align		4
        /*002c*/ 	.byte	0x03, 0x1b
        /*002e*/ 	.short	0x00ff


	//----- nvinfo : EIATTR_MERCURY_ISA_VERSION
	.align		4
        /*0030*/ 	.byte	0x03, 0x5f
        /*0032*/ 	.short	0x0101


	//----- nvinfo : EIATTR_VRC_CTA_INIT_COUNT
	.align		4
        /*0034*/ 	.byte	0x02, 0x4a
	.zero		1
	.zero		1


	//----- nvinfo : EIATTR_EXIT_INSTR_OFFSETS
	.align		4
        /*0038*/ 	.byte	0x04, 0x1c
        /*003a*/ 	.short	(.L_218 - .L_217)


	//   ....[0]....
.L_217:
        /*003c*/ 	.word	0x000000c0


	//----- nvinfo : EIATTR_CBANK_PARAM_SIZE
	.align		4
.L_218:
        /*0040*/ 	.byte	0x03, 0x19
        /*0042*/ 	.short	0x000a


	//----- nvinfo : EIATTR_PARAM_CBANK
	.align		4
        /*0044*/ 	.byte	0x04, 0x0a
        /*0046*/ 	.short	(.L_220 - .L_219)
	.align		4
.L_219:
        /*0048*/ 	.word	index@(.nv.constant0._Z7_hrsqrtPf13__nv_bfloat16)
        /*004c*/ 	.short	0x0380
        /*004e*/ 	.short	0x000a


	//----- nvinfo : EIATTR_SW_WAR
	.align		4
.L_220:
        /*0050*/ 	.byte	0x04, 0x36
        /*0052*/ 	.short	(.L_222 - .L_221)
.L_221:
        /*0054*/ 	.word	0x00000008
.L_222:


//--------------------- .nv.info._Z6_hrintPf13__nv_bfloat16 --------------------------
	.section	.nv.info._Z6_hrintPf13__nv_bfloat16,"",@"SHT_CUDA_INFO"
	.sectionflags	@""
	.align	4


	//----- nvinfo : EIATTR_CUDA_API_VERSION
	.align		4
        /*0000*/ 	.byte	0x04, 0x37
        /*0002*/ 	.short	(.L_224 - .L_223)
.L_223:
        /*0004*/ 	.word	0x00000082


	//----- nvinfo : EIATTR_KPARAM_INFO
	.align		4
.L_224:
        /*0008*/ 	.byte	0x04, 0x17
        /*000a*/ 	.short	(.L_226 - .L_225)
.L_225:
        /*000c*/ 	.word	0x00000000
        /*0010*/ 	.short	0x0001
        /*0012*/ 	.short	0x0008
        /*0014*/ 	.byte	0x00, 0xf0, 0x09, 0x00


	//----- nvinfo : EIATTR_KPARAM_INFO
	.align		4
.L_226:
        /*0018*/ 	.byte	0x04, 0x17
        /*001a*/ 	.short	(.L_228 - .L_227)
.L_227:
        /*001c*/ 	.word	0x00000000
        /*0020*/ 	.short	0x0000
        /*0022*/ 	.short	0x0000
        /*0024*/ 	.byte	0x00, 0xf5, 0x21, 0x00


	//----- nvinfo : EIATTR_SPARSE_MMA_MASK
	.align		4
.L_228:
        /*0028*/ 	.byte	0x03, 0x50
        /*002a*/ 	.short	0x0000


	//----- nvinfo : EIATTR_MAXREG_COUNT
	.align		4
        /*002c*/ 	.byte	0x03, 0x1b
        /*002e*/ 	.short	0x00ff


	//----- nvinfo : EIATTR_MERCURY_ISA_VERSION
	.align		4
        /*0030*/ 	.byte	0x03, 0x5f
        /*0032*/ 	.short	0x0101


	//----- nvinfo : EIATTR_VRC_CTA_INIT_COUNT
	.align		4
        /*0034*/ 	.byte	0x02, 0x4a
	.zero		1
	.zero		1


	//----- nvinfo : EIATTR_EXIT_INSTR_OFFSETS
	.align		4
        /*0038*/ 	.byte	0x04, 0x1c
        /*003a*/ 	.short	(.L_230 - .L_229)


	//   ....[0]....
.L_229:
        /*003c*/ 	.word	0x00000070


	//----- nvinfo : EIATTR_CBANK_PARAM_SIZE
	.align		4
.L_230:
        /*0040*/ 	.byte	0x03, 0x19
        /*0042*/ 	.short	0x000a


	//----- nvinfo : EIATTR_PARAM_CBANK
	.align		4
        /*0044*/ 	.byte	0x04, 0x0a
        /*0046*/ 	.short	(.L_232 - .L_231)
	.align		4
.L_231:
        /*0048*/ 	.word	index@(.nv.constant0._Z6_hrintPf13__nv_bfloat16)
        /*004c*/ 	.short	0x0380
        /*004e*/ 	.short	0x000a


	//----- nvinfo : EIATTR_SW_WAR
	.align		4
.L_232:
        /*0050*/ 	.byte	0x04, 0x36
        /*0052*/ 	.short	(.L_234 - .L_233)
.L_233:
        /*0054*/ 	.word	0x00000008
.L_234:


//--------------------- .nv.info._Z5_hrcpPf13__nv_bfloat16 --------------------------
	.section	.nv.info._Z5_hrcpPf13__nv_bfloat16,"",@"SHT_CUDA_INFO"
	.sectionflags	@""
	.align	4


	//----- nvinfo : EIATTR_CUDA_API_VERSION
	.align		4
        /*0000*/ 	.byte	0x04, 0x37
        /*0002*/ 	.short	(.L_236 - .L_235)
.L_235:
        /*0004*/ 	.word	0x00000082


	//----- nvinfo : EIATTR_KPARAM_INFO
	.align		4
.L_236:
        /*0008*/ 	.byte	0x04, 0x17
        /*000a*/ 	.short	(.L_238 - .L_237)
.L_237:
        /*000c*/ 	.word	0x00000000
        /*0010*/ 	.short	0x0001
        /*0012*/ 	.short	0x0008
        /*0014*/ 	.byte	0x00, 0xf0, 0x09, 0x00


	//----- nvinfo : EIATTR_KPARAM_INFO
	.align		4
.L_238:
        /*0018*/ 	.byte	0x04, 0x17
        /*001a*/ 	.short	(.L_240 - .L_239)
.L_239:
        /*001c*/ 	.word	0x00000000
        /*0020*/ 	.short	0x0000
        /*0022*/ 	.short	0x0000
        /*0024*/ 	.byte	0x00, 0xf5, 0x21, 0x00


	//----- nvinfo : EIATTR_SPARSE_MMA_MASK
	.align		4
.L_240:
        /*0028*/ 	.byte	0x03, 0x50
        /*002a*/ 	.short	0x0000


	//----- nvinfo : EIATTR_MAXREG_COUNT
	.align		4
        /*002c*/ 	.byte	0x03, 0x1b
        /*002e*/ 	.short	0x00ff


	//----- nvinfo : EIATTR_MERCURY_ISA_VERSION
	.align		4
        /*0030*/ 	.byte	0x03, 0x5f
        /*0032*/ 	.short	0x0101


	//----- nvinfo : EIATTR_VRC_CTA_INIT_COUNT
	.align		4
        /*0034*/ 	.byte	0x02, 0x4a
	.zero		1
	.zero		1


	//----- nvinfo : EIATTR_EXIT_INSTR_OFFSETS
	.align		4
        /*0038*/ 	.byte	0x04, 0x1c
        /*003a*/ 	.short	(.L_242 - .L_241)


	//   ....[0]....
.L_241:
        /*003c*/ 	.word	0x00000100


	//----- nvinfo : EIATTR_CBANK_PARAM_SIZE
	.align		4
.L_242:
        /*0040*/ 	.byte	0x03, 0x19
        /*0042*/ 	.short	0x000a


	//----- nvinfo : EIATTR_PARAM_CBANK
	.align		4
        /*0044*/ 	.byte	0x04, 0x0a
        /*0046*/ 	.short	(.L_244 - .L_243)
	.align		4
.L_243:
        /*0048*/ 	.word	index@(.nv.constant0._Z5_hrcpPf13__nv_bfloat16)
        /*004c*/ 	.short	0x0380
        /*004e*/ 	.short	0x000a


	//----- nvinfo : EIATTR_SW_WAR
	.align		4
.L_244:
        /*0050*/ 	.byte	0x04, 0x36
        /*0052*/ 	.short	(.L_246 - .L_245)
.L_245:
        /*0054*/ 	.word	0x00000008
.L_246:


//--------------------- .nv.info._Z6_hlog2Pf13__nv_bfloat16 --------------------------
	.section	.nv.info._Z6_hlog2Pf13__nv_bfloat16,"",@"SHT_CUDA_INFO"
	.sectionflags	@""
	.align	4


	//----- nvinfo : EIATTR_CUDA_API_VERSION
	.align		4
        /*0000*/ 	.byte	0x04, 0x37
        /*0002*/ 	.short	(.L_248 - .L_247)
.L_247:
        /*0004*/ 	.word	0x00000082


	//----- nvinfo : EIATTR_KPARAM_INFO
	.align		4
.L_248:
        /*0008*/ 	.byte	0x04, 0x17
        /*000a*/ 	.short	(.L_250 - .L_249)
.L_249:
        /*000c*/ 	.word	0x00000000
        /*0010*/ 	.short	0x0001
        /*0012*/ 	.short	0x0008
        /*0014*/ 	.byte	0x00, 0xf0, 0x09, 0x00


	//----- nvinfo : EIATTR_KPARAM_INFO
	.align		4
.L_250:
        /*0018*/ 	.byte	0x04, 0x17
        /*001a*/ 	.short	(.L_252 - .L_251)
.L_251:
        /*001c*/ 	.word	0x00000000
        /*0020*/ 	.short	0x0000
        /*0022*/ 	.short	0x0000
        /*0024*/ 	.byte	0x00, 0xf5, 0x21, 0x00


	//----- nvinfo : EIATTR_SPARSE_MMA_MASK
	.align		4
.L_252:
        /*0028*/ 	.byte	0x03, 0x50
        /*002a*/ 	.short	0x0000


	//----- nvinfo : EIATTR_MAXREG_COUNT
	.align		4
        /*002c*/ 	.byte	0x03, 0x1b
        /*002e*/ 	.short	0x00ff


	//----- nvinfo : EIATTR_MERCURY_ISA_VERSION
	.align		4
        /*0030*/ 	.byte	0x03, 0x5f
        /*0032*/ 	.short	0x0101


	//----- nvinfo : EIATTR_VRC_CTA_INIT_COUNT
	.align		4
        /*0034*/ 	.byte	0x02, 0x4a
	.zero		1
	.zero		1


	//----- nvinfo : EIATTR_EXIT_INSTR_OFFSETS
	.align		4
        /*0038*/ 	.byte	0x04, 0x1c
        /*003a*/ 	.short	(.L_254 - .L_253)


	//   ....[0]....
.L_253:
        /*003c*/ 	.word	0x000000c0


	//----- nvinfo : EIATTR_CBANK_PARAM_SIZE
	.align		4
.L_254:
        /*0040*/ 	.byte	0x03, 0x19
        /*0042*/ 	.short	0x000a


	//----- nvinfo : EIATTR_PARAM_CBANK
	.align		4
        /*0044*/ 	.byte	0x04, 0x0a
        /*0046*/ 	.short	(.L_256 - .L_255)
	.align		4
.L_255:
        /*0048*/ 	.word	index@(.nv.constant0._Z6_hlog2Pf13__nv_bfloat16)
        /*004c*/ 	.short	0x0380
        /*004e*/ 	.short	0x000a


	//----- nvinfo : EIATTR_SW_WAR
	.align		4
.L_256:
        /*0050*/ 	.byte	0x04, 0x36
        /*0052*/ 	.short	(.L_258 - .L_257)
.L_257:
        /*0054*/ 	.word	0x00000008
.L_258:


//--------------------- .nv.info._Z7_hlog10Pf13__nv_bfloat16 --------------------------
	.section	.nv.info._Z7_hlog10Pf13__nv_bfloat16,"",@"SHT_CUDA_INFO"
	.sectionflags	@""
	.align	4


	//----- nvinfo : EIATTR_CUDA_API_VERSION
	.align		4
        /*0000*/ 	.byte	0x04, 0x37
        /*0002*/ 	.short	(.L_260 - .L_259)
.L_259:
        /*0004*/ 	.word	0x00000082


	//----- nvinfo : EIATTR_KPARAM_INFO
	.align		4
.L_260:
        /*0008*/ 	.byte	0x04, 0x17
        /*000a*/ 	.short	(.L_262 - .L_261)
.L_261:
        /*000c*/ 	.word	0x00000000
        /*0010*/ 	.short	0x0001
        /*0012*/ 	.short	0x0008
        /*0014*/ 	.byte	0x00, 0xf0, 0x09, 0x00


	//----- nvinfo : EIATTR_KPARAM_INFO
	.align		4
.L_262:
        /*0018*/ 	.byte	0x04, 0x17
        /*001a*/ 	.short	(.L_264 - .L_263)
.L_263:
        /*001c*/ 	.word	0x00000000
        /*0020*/ 	.short	0x0000
        /*0022*/ 	.short	0x0000
        /*0024*/ 	.byte	0x00, 0xf5, 0x21, 0x00


	//----- nvinfo : EIATTR_SPARSE_MMA_MASK
	.align		4
.L_264:
        /*0028*/ 	.byte	0x03, 0x50
        /*002a*/ 	.short	0x0000


	//----- nvinfo : EIATTR_MAXREG_COUNT
	.align		4
        /*002c*/ 	.byte	0x03, 0x1b
        /*002e*/ 	.short	0x00ff


	//----- nvinfo : EIATTR_MERCURY_ISA_VERSION
	.align		4
        /*0030*/ 	.byte	0x03, 0x5f
        /*0032*/ 	.short	0x0101


	//----- nvinfo : EIATTR_VRC_CTA_INIT_COUNT
	.align		4
        /*0034*/ 	.byte	0x02, 0x4a
	.zero		1
	.zero		1


	//----- nvinfo : EIATTR_EXIT_INSTR_OFFSETS
	.align		4
        /*0038*/ 	.byte	0x04, 0x1c
        /*003a*/ 	.short	(.L_266 - .L_265)


	//   ....[0]....
.L_265:
        /*003c*/ 	.word	0x000000d0


	//----- nvinfo : EIATTR_CBANK_PARAM_SIZE
	.align		4
.L_266:
        /*0040*/ 	.byte	0x03, 0x19
        /*0042*/ 	.short	0x000a


	//----- nvinfo : EIATTR_PARAM_CBANK
	.align		4
        /*0044*/ 	.byte	0x04, 0x0a
        /*0046*/ 	.short	(.L_268 - .L_267)
	.align		4
.L_267:
        /*0048*/ 	.word	index@(.nv.constant0._Z7_hlog10Pf13__nv_bfloat16)
        /*004c*/ 	.short	0x0380
        /*004e*/ 	.short	0x000a


	//----- nvinfo : EIATTR_SW_WAR
	.align		4
.L_268:
        /*0050*/ 	.byte	0x04, 0x36
        /*0052*/ 	.short	(.L_270 - .L_269)
.L_269:
        /*0054*/ 	.word	0x00000008
.L_270:


//--------------------- .nv.info._Z5_hlogPf13__nv_bfloat16 --------------------------
	.section	.nv.info._Z5_hlogPf13__nv_bfloat16,"",@"SHT_CUDA_INFO"
	.sectionflags	@""
	.align	4


	//----- nvinfo : EIATTR_CUDA_API_VERSION
	.align		4
        /*0000*/ 	.byte	0x04, 0x37
        /*0002*/ 	.short	(.L_272 - .L_271)
.L_271:
        /*0004*/ 	.word	0x00000082


	//----- nvinfo : EIATTR_KPARAM_INFO
	.align		4
.L_272:
        /*0008*/ 	.byte	0x04, 0x17
        /*000a*/ 	.short	(.L_274 - .L_273)
.L_273:
        /*000c*/ 	.word	0x00000000
        /*0010*/ 	.short	0x0001
        /*0012*/ 	.short	0x0008
        /*0014*/ 	.byte	0x00, 0xf0, 0x09, 0x00


	//----- nvinfo : EIATTR_KPARAM_INFO
	.align		4
.L_274:
        /*0018*/ 	.byte	0x04, 0x17
        /*001a*/ 	.short	(.L_276 - .L_275)
.L_275:
        /*001c*/ 	.word	0x00000000
        /*0020*/ 	.short	0x0000
        /*0022*/ 	.short	0x0000
        /*0024*/ 	.byte	0x00, 0xf5, 0x21, 0x00


	//----- nvinfo : EIATTR_SPARSE_MMA_MASK
	.align		4
.L_276:
        /*0028*/ 	.byte	0x03, 0x50
        /*002a*/ 	.short	0x0000


	//----- nvinfo : EIATTR_MAXREG_COUNT
	.align		4
        /*002c*/ 	.byte	0x03, 0x1b
        /*002e*/ 	.short	0x00ff


	//----- nvinfo : EIATTR_MERCURY_ISA_VERSION
	.align		4
        /*0030*/ 	.byte	0x03, 0x5f
        /*0032*/ 	.short	0x0101


	//----- nvinfo : EIATTR_VRC_CTA_INIT_COUNT
	.align		4
        /*0034*/ 	.byte	0x02, 0x4a
	.zero		1
	.zero		1


	//----- nvinfo : EIATTR_EXIT_INSTR_OFFSETS
	.align		4
        /*0038*/ 	.byte	0x04, 0x1c
        /*003a*/ 	.short	(.L_278 - .L_277)


	//   ....[0]....
.L_277:
        /*003c*/ 	.word	0x000000d0


	//----- nvinfo : EIATTR_CBANK_PARAM_SIZE
	.align		4
.L_278:
        /*0040*/ 	.byte	0x03, 0x19
        /*0042*/ 	.short	0x000a


	//----- nvinfo : EIATTR_PARAM_CBANK
	.align		4
        /*0044*/ 	.byte	0x04, 0x0a
        /*0046*/ 	.short	(.L_280 - .L_279)
	.align		4
.L_279:
        /*0048*/ 	.word	index@(.nv.constant0._Z5_hlogPf13__nv_bfloat16)
        /*004c*/ 	.short	0x0380
        /*004e*/ 	.short	0x000a


	//----- nvinfo : EIATTR_SW_WAR
	.align		4
.L_280:
        /*0050*/ 	.byte	0x04, 0x36
        /*0052*/ 	.short	(.L_282 - .L_281)
.L_281:
        /*0054*/ 	.word	0x00000008
.L_282:


//--------------------- .nv.info._Z7_hfloorPf13__nv_bfloat16 --------------------------
	.section	.nv.info._Z7_hfloorPf13__nv_bfloat16,"",@"SHT_CUDA_INFO"
	.sectionflags	@""
	.align	4


	//----- nvinfo : EIATTR_CUDA_API_VERSION
	.align		4
        /*0000*/ 	.byte	0x04, 0x37
        /*0002*/ 	.short	(.L_284 - .L_283)
.L_283:
        /*0004*/ 	.word	0x00000082


	//----- nvinfo : EIATTR_KPARAM_INFO
	.align		4
.L_284:
        /*0008*/ 	.byte	0x04, 0x17
        /*000a*/ 	.short	(.L_286 - .L_285)
.L_285:
        /*000c*/ 	.word	0x00000000
        /*0010*/ 	.short	0x0001
        /*0012*/ 	.short	0x0008
        /*0014*/ 	.byte	0x00, 0xf0, 0x09, 0x00


	//----- nvinfo : EIATTR_KPARAM_INFO
	.align		4
.L_286:
        /*0018*/ 	.byte	0x04, 0x17
        /*001a*/ 	.short	(.L_288 - .L_287)
.L_287:
        /*001c*/ 	.word	0x00000000
        /*0020*/ 	.short	0x0000
        /*0022*/ 	.short	0x0000
        /*0024*/ 	.byte	0x00, 0xf5, 0x21, 0x00


	//----- nvinfo : EIATTR_SPARSE_MMA_MASK
	.align		4
.L_288:
        /*0028*/ 	.byte	0x03, 0x50
        /*002a*/ 	.short	0x0000


	//----- nvinfo : EIATTR_MAXREG_COUNT
	.align		4
        /*002c*/ 	.byte	0x03, 0x1b
        /*002e*/ 	.short	0x00ff


	//----- nvinfo : EIATTR_MERCURY_ISA_VERSION
	.align		4
        /*0030*/ 	.byte	0x03, 0x5f
        /*0032*/ 	.short	0x0101


	//----- nvinfo : EIATTR_VRC_CTA_INIT_COUNT
	.align		4
        /*0034*/ 	.byte	0x02, 0x4a
	.zero		1
	.zero		1


	//----- nvinfo : EIATTR_EXIT_INSTR_OFFSETS
	.align		4
        /*0038*/ 	.byte	0x04, 0x1c
        /*003a*/ 	.short	(.L_290 - .L_289)


	//   ....[0]....
.L_289:
        /*003c*/ 	.word	0x00000070


	//----- nvinfo : EIATTR_CBANK_PARAM_SIZE
	.align		4
.L_290:
        /*0040*/ 	.byte	0x03, 0x19
        /*0042*/ 	.short	0x000a


	//----- nvinfo : EIATTR_PARAM_CBANK
	.align		4
        /*0044*/ 	.byte	0x04, 0x0a
        /*0046*/ 	.short	(.L_292 - .L_291)
	.align		4
.L_291:
        /*0048*/ 	.word	index@(.nv.constant0._Z7_hfloorPf13__nv_bfloat16)
        /*004c*/ 	.short	0x0380
        /*004e*/ 	.short	0x000a


	//----- nvinfo : EIATTR_SW_WAR
	.align		4
.L_292:
        /*0050*/ 	.byte	0x04, 0x36
        /*0052*/ 	.short	(.L_294 - .L_293)
.L_293:
        /*0054*/ 	.word	0x00000008
.L_294:


//--------------------- .nv.info._Z6_hexp2Pf13__nv_bfloat16 --------------------------
	.section	.nv.info._Z6_hexp2Pf13__nv_bfloat16,"",@"SHT_CUDA_INFO"
	.sectionflags	@""
	.align	4


	//----- nvinfo : EIATTR_CUDA_API_VERSION
	.align		4
        /*0000*/ 	.byte	0x04, 0x37
        /*0002*/ 	.short	(.L_296 - .L_295)
.L_295:
        /*0004*/ 	.word	0x00000082


	//----- nvinfo : EIATTR_KPARAM_INFO
	.align		4
.L_296:
        /*0008*/ 	.byte	0x04, 0x17
        /*000a*/ 	.short	(.L_298 - .L_297)
.L_297:
        /*000c*/ 	.word	0x00000000
        /*0010*/ 	.short	0x0001
        /*0012*/ 	.short	0x0008
        /*0014*/ 	.byte	0x00, 0xf0, 0x09, 0x00


	//----- nvinfo : EIATTR_KPARAM_INFO
	.align		4
.L_298:
        /*0018*/ 	.byte	0x04, 0x17
        /*001a*/ 	.short	(.L_300 - .L_299)
.L_299:
        /*001c*/ 	.word	0x00000000
        /*0020*/ 	.short	0x0000
        /*0022*/ 	.short	0x0000
        /*0024*/ 	.byte	0x00, 0xf5, 0x21, 0x00


	//----- nvinfo : EIATTR_SPARSE_MMA_MASK
	.align		4
.L_300:
        /*0028*/ 	.byte	0x03, 0x50
        /*002a*/ 	.short	0x0000


	//----- nvinfo : EIATTR_MAXREG_COUNT
	.align		4
        /*002c*/ 	.byte	0x03, 0x1b
        /*002e*/ 	.short	0x00ff


	//----- nvinfo : EIATTR_MERCURY_ISA_VERSION
	.align		4
        /*0030*/ 	.byte	0x03, 0x5f
        /*0032*/ 	.short	0x0101


	//----- nvinfo : EIATTR_VRC_CTA_INIT_COUNT
	.align		4
        /*0034*/ 	.byte	0x02, 0x4a
	.zero		1
	.zero		1


	//----- nvinfo : EIATTR_EXIT_INSTR_OFFSETS
	.align		4
        /*0038*/ 	.byte	0x04, 0x1c
        /*003a*/ 	.short	(.L_302 - .L_301)


	//   ....[0]....
.L_301:
        /*003c*/ 	.word	0x000000c0


	//----- nvinfo : EIATTR_CBANK_PARAM_SIZE
	.align		4
.L_302:
        /*0040*/ 	.byte	0x03, 0x19
        /*0042*/ 	.short	0x000a


	//----- nvinfo : EIATTR_PARAM_CBANK
	.align		4
        /*0044*/ 	.byte	0x04, 0x0a
        /*0046*/ 	.short	(.L_304 - .L_303)
	.align		4
.L_303:
        /*0048*/ 	.word	index@(.nv.constant0._Z6_hexp2Pf13__nv_bfloat16)
        /*004c*/ 	.short	0x0380
        /*004e*/ 	.short	0x000a


	//----- nvinfo : EIATTR_SW_WAR
	.align		4
.L_304:
        /*0050*/ 	.byte	0x04, 0x36
        /*0052*/ 	.short	(.L_306 - .L_305)
.L_305:
        /*0054*/ 	.word	0x00000008
.L_306:


//--------------------- .nv.info._Z7_hexp10Pf13__nv_bfloat16 --------------------------
	.section	.nv.info._Z7_hexp10Pf13__nv_bfloat16,"",@"SHT_CUDA_INFO"
	.sectionflags	@""
	.align	4


	//----- nvinfo : EIATTR_CUDA_API_VERSION
	.align		4
        /*0000*/ 	.byte	0x04, 0x37
        /*0002*/ 	.short	(.L_308 - .L_307)
.L_307:
        /*0004*/ 	.word	0x00000082


	//----- nvinfo : EIATTR_KPARAM_INFO
	.align		4
.L_308:
        /*0008*/ 	.byte	0x04, 0x17
        /*000a*/ 	.short	(.L_310 - .L_309)
.L_309:
        /*000c*/ 	.word	0x00000000
        /*0010*/ 	.short	0x0001
        /*0012*/ 	.short	0x0008
        /*0014*/ 	.byte	0x00, 0xf0, 0x09, 0x00


	//----- nvinfo : EIATTR_KPARAM_INFO
	.align		4
.L_310:
        /*0018*/ 	.byte	0x04, 0x17
        /*001a*/ 	.short	(.L_312 - .L_311)
.L_311:
        /*001c*/ 	.word	0x00000000
        /*0020*/ 	.short	0x0000
        /*0022*/ 	.short	0x0000
        /*0024*/ 	.byte	0x00, 0xf5, 0x21, 0x00


	//----- nvinfo : EIATTR_SPARSE_MMA_MASK
	.align		4
.L_312:
        /*0028*/ 	.byte	0x03, 0x50
        /*002a*/ 	.short	0x0000


	//----- nvinfo : EIATTR_MAXREG_COUNT
	.align		4
        /*002c*/ 	.byte	0x03, 0x1b
        /*002e*/ 	.short	0x00ff


	//----- nvinfo : EIATTR_MERCURY_ISA_VERSION
	.align		4
        /*0030*/ 	.byte	0x03, 0x5f
        /*0032*/ 	.short	0x0101


	//----- nvinfo : EIATTR_VRC_CTA_INIT_COUNT
	.align		4
        /*0034*/ 	.byte	0x02, 0x4a
	.zero		1
	.zero		1


	//----- nvinfo : EIATTR_EXIT_INSTR_OFFSETS
	.align		4
        /*0038*/ 	.byte	0x04, 0x1c
        /*003a*/ 	.short	(.L_314 - .L_313)


	//   ....[0]....
.L_313:
        /*003c*/ 	.word	0x00000110


	//----- nvinfo : EIATTR_CBANK_PARAM_SIZE
	.align		4
.L_314:
        /*0040*/ 	.byte	0x03, 0x19
        /*0042*/ 	.short	0x000a


	//----- nvinfo : EIATTR_PARAM_CBANK
	.align		4
        /*0044*/ 	.byte	0x04, 0x0a
        /*0046*/ 	.short	(.L_316 - .L_315)
	.align		4
.L_315:
        /*0048*/ 	.word	index@(.nv.constant0._Z7_hexp10Pf13__nv_bfloat16)
        /*004c*/ 	.short	0x0380
        /*004e*/ 	.short	0x000a


	//----- nvinfo : EIATTR_SW_WAR
	.align		4
.L_316:
        /*0050*/ 	.byte	0x04, 0x36
        /*0052*/ 	.short	(.L_318 - .L_317)
.L_317:
        /*0054*/ 	.word	0x00000008
.L_318:


//--------------------- .nv.info._Z5_hexpPf13__nv_bfloat16 --------------------------
	.section	.nv.info._Z5_hexpPf13__nv_bfloat16,"",@"SHT_CUDA_INFO"
	.sectionflags	@""
	.align	4


	//----- nvinfo : EIATTR_CUDA_API_VERSION
	.align		4
        /*0000*/ 	.byte	0x04, 0x37
        /*0002*/ 	.short	(.L_320 - .L_319)
.L_319:
        /*0004*/ 	.word	0x00000082


	//----- nvinfo : EIATTR_KPARAM_INFO
	.align		4
.L_320:
        /*0008*/ 	.byte	0x04, 0x17
        /*000a*/ 	.short	(.L_322 - .L_321)
.L_321:
        /*000c*/ 	.word	0x00000000
        /*0010*/ 	.short	0x0001
        /*0012*/ 	.short	0x0008
        /*0014*/ 	.byte	0x00, 0xf0, 0x09, 0x00


	//----- nvinfo : EIATTR_KPARAM_INFO
	.align		4
.L_322:
        /*0018*/ 	.byte	0x04, 0x17
        /*001a*/ 	.short	(.L_324 - .L_323)
.L_323:
        /*001c*/ 	.word	0x00000000
        /*0020*/ 	.short	0x0000
        /*0022*/ 	.short	0x0000
        /*0024*/ 	.byte	0x00, 0xf5, 0x21, 0x00


	//----- nvinfo : EIATTR_SPARSE_MMA_MASK
	.align		4
.L_324:
        /*0028*/ 	.byte	0x03, 0x50
        /*002a*/ 	.short	0x0000


	//----- nvinfo : EIATTR_MAXREG_COUNT
	.align		4
        /*002c*/ 	.byte	0x03, 0x1b
        /*002e*/ 	.short	0x00ff


	//----- nvinfo : EIATTR_MERCURY_ISA_VERSION
	.align		4
        /*0030*/ 	.byte	0x03, 0x5f
        /*0032*/ 	.short	0x0101


	//----- nvinfo : EIATTR_VRC_CTA_INIT_COUNT
	.align		4
        /*0034*/ 	.byte	0x02, 0x4a
	.zero		1
	.zero		1


	//----- nvinfo : EIATTR_EXIT_INSTR_OFFSETS
	.align		4
        /*0038*/ 	.byte	0x04, 0x1c
        /*003a*/ 	.short	(.L_326 - .L_325)


	//   ....[0]....
.L_325:
        /*003c*/ 	.word	0x000000d0


	//----- nvinfo : EIATTR_CBANK_PARAM_SIZE
	.align		4
.L_326:
        /*0040*/ 	.byte	0x03, 0x19
        /*0042*/ 	.short	0x000a


	//----- nvinfo : EIATTR_PARAM_CBANK
	.align		4
        /*0044*/ 	.byte	0x04, 0x0a
        /*0046*/ 	.short	(.L_328 - .L_327)
	.align		4
.L_327:
        /*0048*/ 	.word	index@(.nv.constant0._Z5_hexpPf13__nv_bfloat16)
        /*004c*/ 	.short	0x0380
        /*004e*/ 	.short	0x000a


	//----- nvinfo : EIATTR_SW_WAR
	.align		4
.L_328:
        /*0050*/ 	.byte	0x04, 0x36
        /*0052*/ 	.short	(.L_330 - .L_329)
.L_329:
        /*0054*/ 	.word	0x00000008
.L_330:


//--------------------- .nv.info._Z5_hcosPf13__nv_bfloat16 --------------------------
	.section	.nv.info._Z5_hcosPf13__nv_bfloat16,"",@"SHT_CUDA_INFO"
	.sectionflags	@""
	.align	4


	//----- nvinfo : EIATTR_CUDA_API_VERSION
	.align		4
        /*0000*/ 	.byte	0x04, 0x37
        /*0002*/ 	.short	(.L_332 - .L_331)
.L_331:
        /*0004*/ 	.word	0x00000082


	//----- nvinfo : EIATTR_KPARAM_INFO
	.align		4
.L_332:
        /*0008*/ 	.byte	0x04, 0x17
        /*000a*/ 	.short	(.L_334 - .L_333)
.L_333:
        /*000c*/ 	.word	0x00000000
        /*0010*/ 	.short	0x0001
        /*0012*/ 	.short	0x0008
        /*0014*/ 	.byte	0x00, 0xf0, 0x09, 0x00


	//----- nvinfo : EIATTR_KPARAM_INFO
	.align		4
.L_334:
        /*0018*/ 	.byte	0x04, 0x17
        /*001a*/ 	.short	(.L_336 - .L_335)
.L_335:
        /*001c*/ 	.word	0x00000000
        /*0020*/ 	.short	0x0000
        /*0022*/ 	.short	0x0000
        /*0024*/ 	.byte	0x00, 0xf5, 0x21, 0x00


	//----- nvinfo : EIATTR_SPARSE_MMA_MASK
	.align		4
.L_336:
        /*0028*/ 	.byte	0x03, 0x50
        /*002a*/ 	.short	0x0000


	//----- nvinfo : EIATTR_MAXREG_COUNT
	.align		4
        /*002c*/ 	.byte	0x03, 0x1b
        /*002e*/ 	.short	0x00ff


	//----- nvinfo : EIATTR_MERCURY_ISA_VERSION
	.align		4
        /*0030*/ 	.byte	0x03, 0x5f
        /*0032*/ 	.short	0x0101


	//----- nvinfo : EIATTR_VRC_CTA_INIT_COUNT
	.align		4
        /*0034*/ 	.byte	0x02, 0x4a
	.zero		1
	.zero		1


	//----- nvinfo : EIATTR_EXIT_INSTR_OFFSETS
	.align		4
        /*0038*/ 	.byte	0x04, 0x1c
        /*003a*/ 	.short	(.L_338 - .L_337)


	//   ....[0]....
.L_337:
        /*003c*/ 	.word	0x00000800


	//----- nvinfo : EIATTR_CBANK_PARAM_SIZE
	.align		4
.L_338:
        /*0040*/ 	.byte	0x03, 0x19
        /*0042*/ 	.short	0x000a


	//----- nvinfo : EIATTR_PARAM_CBANK
	.align		4
        /*0044*/ 	.byte	0x04, 0x0a
        /*0046*/ 	.short	(.L_340 - .L_339)
	.align		4
.L_339:
        /*0048*/ 	.word	index@(.nv.constant0._Z5_hcosPf13__nv_bfloat16)
        /*004c*/ 	.short	0x0380
        /*004e*/ 	.short	0x000a


	//----- nvinfo : EIATTR_SW_WAR
	.align		4
.L_340:
        /*0050*/ 	.byte	0x04, 0x36
        /*0052*/ 	.short	(.L_342 - .L_341)
.L_341:
        /*0054*/ 	.word	0x00000008
.L_342:


//--------------------- .nv.info._Z6_hceilPf13__nv_bfloat16 --------------------------
	.section	.nv.info._Z6_hceilPf13__nv_bfloat16,"",@"SHT_CUDA_INFO"
	.sectionflags	@""
	.align	4


	//----- nvinfo : EIATTR_CUDA_API_VERSION
	.align		4
        /*0000*/ 	.byte	0x04, 0x37
        /*0002*/ 	.short	(.L_344 - .L_343)
.L_343:
        /*0004*/ 	.word	0x00000082


	//----- nvinfo : EIATTR_KPARAM_INFO
	.align		4
.L_344:
        /*0008*/ 	.byte	0x04, 0x17
        /*000a*/ 	.short	(.L_346 - .L_345)
.L_345:
        /*000c*/ 	.word	0x00000000
        /*0010*/ 	.short	0x0001
        /*0012*/ 	.short	0x0008
        /*0014*/ 	.byte	0x00, 0xf0, 0x09, 0x00


	//----- nvinfo : EIATTR_KPARAM_INFO
	.align		4
.L_346:
        /*0018*/ 	.byte	0x04, 0x17
        /*001a*/ 	.short	(.L_348 - .L_347)
.L_347:
        /*001c*/ 	.word	0x00000000
        /*0020*/ 	.short	0x0000
        /*0022*/ 	.short	0x0000
        /*0024*/ 	.byte	0x00, 0xf5, 0x21, 0x00


	//----- nvinfo : EIATTR_SPARSE_MMA_MASK
	.align		4
.L_348:
        /*0028*/ 	.byte	0x03, 0x50
        /*002a*/ 	.short	0x0000


	//----- nvinfo : EIATTR_MAXREG_COUNT
	.align		4
        /*002c*/ 	.byte	0x03, 0x1b
        /*002e*/ 	.short	0x00ff


	//----- nvinfo : EIATTR_MERCURY_ISA_VERSION
	.align		4
        /*0030*/ 	.byte	0x03, 0x5f
        /*0032*/ 	.short	0x0101


	//----- nvinfo : EIATTR_VRC_CTA_INIT_COUNT
	.align		4
        /*0034*/ 	.byte	0x02, 0x4a
	.zero		1
	.zero		1


	//----- nvinfo : EIATTR_EXIT_INSTR_OFFSETS
	.align		4
        /*0038*/ 	.byte	0x04, 0x1c
        /*003a*/ 	.short	(.L_350 - .L_349)


	//   ....[0]....
.L_349:
        /*003c*/ 	.word	0x00000070


	//----- nvinfo : EIATTR_CBANK_PARAM_SIZE
	.align		4
.L_350:
        /*0040*/ 	.byte	0x03, 0x19
        /*0042*/ 	.short	0x000a


	//----- nvinfo : EIATTR_PARAM_CBANK
	.align		4
        /*0044*/ 	.byte	0x04, 0x0a
        /*0046*/ 	.short	(.L_352 - .L_351)
	.align		4
.L_351:
        /*0048*/ 	.word	index@(.nv.constant0._Z6_hceilPf13__nv_bfloat16)
        /*004c*/ 	.short	0x0380
        /*004e*/ 	.short	0x000a


	//----- nvinfo : EIATTR_SW_WAR
	.align		4
.L_352:
        /*0050*/ 	.byte	0x04, 0x36
        /*0052*/ 	.short	(.L_354 - .L_353)
.L_353:
        /*0054*/ 	.word	0x00000008
.L_354:


//--------------------- .nv.info._Z8hsub_satPf13__nv_bfloat16S0_ --------------------------
	.section	.nv.info._Z8hsub_satPf13__nv_bfloat16S0_,"",@"SHT_CUDA_INFO"
	.sectionflags	@""
	.align	4


	//----- nvinfo : EIATTR_CUDA_API_VERSION
	.align		4
        /*0000*/ 	.byte	0x04, 0x37
        /*0002*/ 	.short	(.L_356 - .L_355)
.L_355:
        /*0004*/ 	.word	0x00000082


	//----- nvinfo : EIATTR_KPARAM_INFO
	.align		4
.L_356:
        /*0008*/ 	.byte	0x04, 0x17
        /*000a*/ 	.short	(.L_358 - .L_357)
.L_357:
        /*000c*/ 	.word	0x00000000
        /*0010*/ 	.short	0x0002
        /*0012*/ 	.short	0x000a
        /*0014*/ 	.byte	0x00, 0xf0, 0x09, 0x00


	//----- nvinfo : EIATTR_KPARAM_INFO
	.align		4
.L_358:
        /*0018*/ 	.byte	0x04, 0x17
        /*001a*/ 	.short	(.L_360 - .L_359)
.L_359:
        /*001c*/ 	.word	0x00000000
        /*0020*/ 	.short	0x0001
        /*0022*/ 	.short	0x0008
        /*0024*/ 	.byte	0x00, 0xf0, 0x09, 0x00


	//----- nvinfo : EIATTR_KPARAM_INFO
	.align		4
.L_360:
        /*0028*/ 	.byte	0x04, 0x17
        /*002a*/ 	.short	(.L_362 - .L_361)
.L_361:
        /*002c*/ 	.word	0x00000000
        /*0030*/ 	.short	0x0000
        /*0032*/ 	.short	0x0000
        /*0034*/ 	.byte	0x00, 0xf5, 0x21, 0x00


	//----- nvinfo : EIATTR_SPARSE_MMA_MASK
	.align		4
.L_362:
        /*0038*/ 	.byte	0x03, 0x50
        /*003a*/ 	.short	0x0000


	//----- nvinfo : EIATTR_MAXREG_COUNT
	.align		4
        /*003c*/ 	.byte	0x03, 0x1b
        /*003e*/ 	.short	0x00ff


	//----- nvinfo : EIATTR_MERCURY_ISA_VERSION
	.align		4
        /*0040*/ 	.byte	0x03, 0x5f
        /*0042*/ 	.short	0x0101


	//----- nvinfo : EIATTR_VRC_CTA_INIT_COUNT
	.align		4
        /*0044*/ 	.byte	0x02, 0x4a
	.zero		1
	.zero		1


	//----- nvinfo : EIATTR_EXIT_INSTR_OFFSETS
	.align		4
        /*0048*/ 	.byte	0x04, 0x1c
        /*004a*/ 	.short	(.L_364 - .L_363)


	//   ....[0]....
.L_363:
        /*004c*/ 	.word	0x00000090


	//----- nvinfo : EIATTR_CBANK_PARAM_SIZE
	.align		4
.L_364:
        /*0050*/ 	.byte	0x03, 0x19
        /*0052*/ 	.short	0x000c


	//----- nvinfo : EIATTR_PARAM_CBANK
	.align		4
        /*0054*/ 	.byte	0x04, 0x0a
        /*0056*/ 	.short	(.L_366 - .L_365)
	.align		4
.L_365:
        /*0058*/ 	.word	index@(.nv.constant0._Z8hsub_satPf13__nv_bfloat16S0_)
        /*005c*/ 	.short	0x0380
        /*005e*/ 	.short	0x000c


	//----- nvinfo : EIATTR_SW_WAR
	.align		4
.L_366:
        /*0060*/ 	.byte	0x04, 0x36
        /*0062*/ 	.short	(.L_368 - .L_367)
.L_367:
        /*0064*/ 	.word	0x00000008
.L_368:


//--------------------- .nv.info._Z7hsub_rnPf13__nv_bfloat16S0_ --------------------------
	.section	.nv.info._Z7hsub_rnPf13__nv_bfloat16S0_,"",@"SHT_CUDA_INFO"
	.sectionflags	@""
	.align	4


	//----- nvinfo : EIATTR_CUDA_API_VERSION
	.align		4
        /*0000*/ 	.byte	0x04, 0x37
        /*0002*/ 	.short	(.L_370 - .L_369)
.L_369:
        /*0004*/ 	.word	0x00000082


	//----- nvinfo : EIATTR_KPARAM_INFO
	.align		4
.L_370:
        /*0008*/ 	.byte	0x04, 0x17
        /*000a*/ 	.short	(.L_372 - .L_371)
.L_371:
        /*000c*/ 	.word	0x00000000
        /*0010*/ 	.short	0x0002
        /*0012*/ 	.short	0x000a
        /*0014*/ 	.byte	0x00, 0xf0, 0x09, 0x00


	//----- nvinfo : EIATTR_KPARAM_INFO
	.align		4
.L_372:
        /*0018*/ 	.byte	0x04, 0x17
        /*001a*/ 	.short	(.L_374 - .L_373)
.L_373:
        /*001c*/ 	.word	0x00000000
        /*0020*/ 	.short	0x0001
        /*0022*/ 	.short	0x0008
        /*0024*/ 	.byte	0x00, 0xf0, 0x09, 0x00


	//----- nvinfo : EIATTR_KPARAM_INFO
	.align		4
.L_374:
        /*0028*/ 	.byte	0x04, 0x17
        /*002a*/ 	.short	(.L_376 - .L_375)
.L_375:
        /*002c*/ 	.word	0x00000000
        /*0030*/ 	.short	0x0000
        /*0032*/ 	.short	0x0000
        /*0034*/ 	.byte	0x00, 0xf5, 0x21, 0x00


	//----- nvinfo : EIATTR_SPARSE_MMA_MASK
	.align		4
.L_376:
        /*0038*/ 	.byte	0x03, 0x50
        /*003a*/ 	.short	0x0000


	//----- nvinfo : EIATTR_MAXREG_COUNT
	.align		4
        /*003c*/ 	.byte	0x03, 0x1b
        /*003e*/ 	.short	0x00ff


	//----- nvinfo : EIATTR_MERCURY_ISA_VERSION
	.align		4
        /*0040*/ 	.byte	0x03, 0x5f
        /*0042*/ 	.short	0x0101


	//----- nvinfo : EIATTR_VRC_CTA_INIT_COUNT
	.align		4
        /*0044*/ 	.byte	0x02, 0x4a
	.zero		1
	.zero		1


	//----- nvinfo : EIATTR_EXIT_INSTR_OFFSETS
	.align		4
        /*0048*/ 	.byte	0x04, 0x1c
        /*004a*/ 	.short	(.L_378 - .L_377)


	//   ....[0]....
.L_377:
        /*004c*/ 	.word	0x00000070


	//----- nvinfo : EIATTR_CBANK_PARAM_SIZE
	.align		4
.L_378:
        /*0050*/ 	.byte	0x03, 0x19
        /*0052*/ 	.short	0x000c


	//----- nvinfo : EIATTR_PARAM_CBANK
	.align		4
        /*0054*/ 	.byte	0x04, 0x0a
        /*0056*/ 	.short	(.L_380 - .L_379)
	.align		4
.L_379:
        /*0058*/ 	.word	index@(.nv.constant0._Z7hsub_rnPf13__nv_bfloat16S0_)
        /*005c*/ 	.short	0x0380
        /*005e*/ 	.short	0x000c


	//----- nvinfo : EIATTR_SW_WAR
	.align		4
.L_380:
        /*0060*/ 	.byte	0x04, 0x36
        /*0062*/ 	.short	(.L_382 - .L_381)
.L_381:
        /*0064*/ 	.word	0x00000008
.L_382:


//--------------------- .nv.info._Z4hsubPf13__nv_bfloat16S0_ --------------------------
	.section	.nv.info._Z4hsubPf13__nv_bfloat16S0_,"",@"SHT_CUDA_INFO"
	.sectionflags	@""
	.align	4


	//----- nvinfo : EIATTR_CUDA_API_VERSION
	.align		4
        /*0000*/ 	.byte	0x04, 0x37
        /*0002*/ 	.short	(.L_384 - .L_383)
.L_383:
        /*0004*/ 	.word	0x00000082


	//----- nvinfo : EIATTR_KPARAM_INFO
	.align		4
.L_384:
        /*0008*/ 	.byte	0x04, 0x17
        /*000a*/ 	.short	(.L_386 - .L_385)
.L_385:
        /*000c*/ 	.word	0x00000000
        /*0010*/ 	.short	0x0002
        /*0012*/ 	.short	0x000a
        /*0014*/ 	.byte	0x00, 0xf0, 0x09, 0x00


	//----- nvinfo : EIATTR_KPARAM_INFO
	.align		4
.L_386:
        /*0018*/ 	.byte	0x04, 0x17
        /*001a*/ 	.short	(.L_388 - .L_387)
.L_387:
        /*001c*/ 	.word	0x00000000
        /*0020*/ 	.short	0x0001
        /*0022*/ 	.short	0x0008
        /*0024*/ 	.byte	0x00, 0xf0, 0x09, 0x00


	//----- nvinfo : EIATTR_KPARAM_INFO
	.align		4
.L_388:
        /*0028*/ 	.byte	0x04, 0x17
        /*002a*/ 	.short	(.L_390 - .L_389)
.L_389:
        /*002c*/ 	.word	0x00000000
        /*0030*/ 	.short	0x0000
        /*0032*/ 	.short	0x0000
        /*0034*/ 	.byte	0x00, 0xf5, 0x21, 0x00


	//----- nvinfo : EIATTR_SPARSE_MMA_MASK
	.align		4
.L_390:
        /*0038*/ 	.byte	0x03, 0x50
        /*003a*/ 	.short	0x0000


	//----- nvinfo : EIATTR_MAXREG_COUNT
	.align		4
        /*003c*/ 	.byte	0x03, 0x1b
        /*003e*/ 	.short	0x00ff


	//----- nvinfo : EIATTR_MERCURY_ISA_VERSION
	.align		4
        /*0040*/ 	.byte	0x03, 0x5f
        /*0042*/ 	.short	0x0101


	//----- nvinfo : EIATTR_VRC_CTA_INIT_COUNT
	.align		4
        /*0044*/ 	.byte	0x02, 0x4a
	.zero		1
	.zero		1


	//----- nvinfo : EIATTR_EXIT_INSTR_OFFSETS
	.align		4
        /*0048*/ 	.byte	0x04, 0x1c
        /*004a*/ 	.short	(.L_392 - .L_391)


	//   ....[0]....
.L_391:
        /*004c*/ 	.word	0x00000070


	//----- nvinfo : EIATTR_CBANK_PARAM_SIZE
	.align		4
.L_392:
        /*0050*/ 	.byte	0x03, 0x19
        /*0052*/ 	.short	0x000c


	//----- nvinfo : EIATTR_PARAM_CBANK
	.align		4
        /*0054*/ 	.byte	0x04, 0x0a
        /*0056*/ 	.short	(.L_394 - .L_393)
	.align		4
.L_393:
        /*0058*/ 	.word	index@(.nv.constant0._Z4hsubPf13__nv_bfloat16S0_)
        /*005c*/ 	.short	0x0380
        /*005e*/ 	.short	0x000c


	//----- nvinfo : EIATTR_SW_WAR
	.align		4
.L_394:
        /*0060*/ 	.byte	0x04, 0x36
        /*0062*/ 	.short	(.L_396 - .L_395)
.L_395:
        /*0064*/ 	.word	0x00000008
.L_396:


//--------------------- .nv.info._Z4hnegPf13__nv_bfloat16 --------------------------
	.section	.nv.info._Z4hnegPf13__nv_bfloat16,"",@"SHT_CUDA_INFO"
	.sectionflags	@""
	.align	4


	//----- nvinfo : EIATTR_CUDA_API_VERSION
	.align		4
        /*0000*/ 	.byte	0x04, 0x37
        /*0002*/ 	.short	(.L_398 - .L_397)
.L_397:
        /*0004*/ 	.word	0x00000082


	//----- nvinfo : EIATTR_KPARAM_INFO
	.align		4
.L_398:
        /*0008*/ 	.byte	0x04, 0x17
        /*000a*/ 	.short	(.L_400 - .L_399)
.L_399:
        /*000c*/ 	.word	0x00000000
        /*0010*/ 	.short	0x0001
        /*0012*/ 	.short	0x0008
        /*0014*/ 	.byte	0x00, 0xf0, 0x09, 0x00


	//----- nvinfo : EIATTR_KPARAM_INFO
	.align		4
.L_400:
        /*0018*/ 	.byte	0x04, 0x17
        /*001a*/ 	.short	(.L_402 - .L_401)
.L_401:
        /*001c*/ 	.word	0x00000000
        /*0020*/ 	.short	0x0000
        /*0022*/ 	.short	0x0000
        /*0024*/ 	.byte	0x00, 0xf5, 0x21, 0x00


	//----- nvinfo : EIATTR_SPARSE_MMA_MASK
	.align		4
.L_402:
        /*0028*/ 	.byte	0x03, 0x50
        /*002a*/ 	.short	0x0000


	//----- nvinfo : EIATTR_MAXREG_COUNT
	.align		4
        /*002c*/ 	.byte	0x03, 0x1b
        /*002e*/ 	.short	0x00ff


	//----- nvinfo : EIATTR_MERCURY_ISA_VERSION
	.align		4
        /*0030*/ 	.byte	0x03, 0x5f
        /*0032*/ 	.short	0x0101


	//----- nvinfo : EIATTR_VRC_CTA_INIT_COUNT
	.align		4
        /*0034*/ 	.byte	0x02, 0x4a
	.zero		1
	.zero		1


	//----- nvinfo : EIATTR_EXIT_INSTR_OFFSETS
	.align		4
        /*0038*/ 	.byte	0x04, 0x1c
        /*003a*/ 	.short	(.L_404 - .L_403)


	//   ....[0]....
.L_403:
        /*003c*/ 	.word	0x00000080


	//----- nvinfo : EIATTR_CBANK_PARAM_SIZE
	.align		4
.L_404:
        /*0040*/ 	.byte	0x03, 0x19
        /*0042*/ 	.short	0x000a


	//----- nvinfo : EIATTR_PARAM_CBANK
	.align		4
        /*0044*/ 	.byte	0x04, 0x0a
        /*0046*/ 	.short	(.L_406 - .L_405)
	.align		4
.L_405:
        /*0048*/ 	.word	index@(.nv.constant0._Z4hnegPf13__nv_bfloat16)
        /*004c*/ 	.short	0x0380
        /*004e*/ 	.short	0x000a


	//----- nvinfo : EIATTR_SW_WAR
	.align		4
.L_406:
        /*0050*/ 	.byte	0x04, 0x36
        /*0052*/ 	.short	(.L_408 - .L_407)
.L_407:
        /*0054*/ 	.word	0x00000008
.L_408:


//--------------------- .nv.info._Z8hmul_satPf13__nv_bfloat16S0_ --------------------------
	.section	.nv.info._Z8hmul_satPf13__nv_bfloat16S0_,"",@"SHT_CUDA_INFO"
	.sectionflags	@""
	.align	4


	//----- nvinfo : EIATTR_CUDA_API_VERSION
	.align		4
        /*0000*/ 	.byte	0x04, 0x37
        /*0002*/ 	.short	(.L_410 - .L_409)
.L_409:
        /*0004*/ 	.word	0x00000082


	//----- nvinfo : EIATTR_KPARAM_INFO
	.align		4
.L_410:
        /*0008*/ 	.byte	0x04, 0x17
        /*000a*/ 	.short	(.L_412 - .L_411)
.L_411:
        /*000c*/ 	.word	0x00000000
        /*0010*/ 	.short	0x0002
        /*0012*/ 	.short	0x000a
        /*0014*/ 	.byte	0x00, 0xf0, 0x09, 0x00


	//----- nvinfo : EIATTR_KPARAM_INFO
	.align		4
.L_412:
        /*0018*/ 	.byte	0x04, 0x17
        /*001a*/ 	.short	(.L_414 - .L_413)
.L_413:
        /*001c*/ 	.word	0x00000000
        /*0020*/ 	.short	0x0001
        /*0022*/ 	.short	0x0008
        /*0024*/ 	.byte	0x00, 0xf0, 0x09, 0x00


	//----- nvinfo : EIATTR_KPARAM_INFO
	.align		4
.L_414:
        /*0028*/ 	.byte	0x04, 0x17
        /*002a*/ 	.short	(.L_416 - .L_415)
.L_415:
        /*002c*/ 	.word	0x00000000
        /*0030*/ 	.short	0x0000
        /*0032*/ 	.short	0x0000
        /*0034*/ 	.byte	0x00, 0xf5, 0x21, 0x00


	//----- nvinfo : EIATTR_SPARSE_MMA_MASK
	.align		4
.L_416:
        /*0038*/ 	.byte	0x03, 0x50
        /*003a*/ 	.short	0x0000


	//----- nvinfo : EIATTR_MAXREG_COUNT
	.align		4
        /*003c*/ 	.byte	0x03, 0x1b
        /*003e*/ 	.short	0x00ff


	//----- nvinfo : EIATTR_MERCURY_ISA_VERSION
	.align		4
        /*0040*/ 	.byte	0x03, 0x5f
        /*0042*/ 	.short	0x0101


	//----- nvinfo : EIATTR_VRC_CTA_INIT_COUNT
	.align		4
        /*0044*/ 	.byte	0x02, 0x4a
	.zero		1
	.zero		1


	//----- nvinfo : EIATTR_EXIT_INSTR_OFFSETS
	.align		4
        /*0048*/ 	.byte	0x04, 0x1c
        /*004a*/ 	.short	(.L_418 - .L_417)


	//   ....[0]....
.L_417:
        /*004c*/ 	.word	0x00000090


	//----- nvinfo : EIATTR_CBANK_PARAM_SIZE
	.align		4
.L_418:
        /*0050*/ 	.byte	0x03, 0x19
        /*0052*/ 	.short	0x000c


	//----- nvinfo : EIATTR_PARAM_CBANK
	.align		4
        /*0054*/ 	.byte	0x04, 0x0a
        /*0056*/ 	.short	(.L_420 - .L_419)
	.align		4
.L_419:
        /*0058*/ 	.word	index@(.nv.constant0._Z8hmul_satPf13__nv_bfloat16S0_)
        /*005c*/ 	.short	0x0380
        /*005e*/ 	.short	0x000c


	//----- nvinfo : EIATTR_SW_WAR
	.align		4
.L_420:
        /*0060*/ 	.byte	0x04, 0x36
        /*0062*/ 	.short	(.L_422 - .L_421)
.L_421:
        /*0064*/ 	.word	0x00000008
.L_422:


//--------------------- .nv.info._Z7hmul_rnPf13__nv_bfloat16S0_ --------------------------
	.section	.nv.info._Z7hmul_rnPf13__nv_bfloat16S0_,"",@"SHT_CUDA_INFO"
	.sectionflags	@""
	.align	4


	//----- nvinfo : EIATTR_CUDA_API_VERSION
	.align		4
        /*0000*/ 	.byte	0x04, 0x37
        /*0002*/ 	.short	(.L_424 - .L_423)
.L_423:
        /*0004*/ 	.word	0x00000082


	//----- nvinfo : EIATTR_KPARAM_INFO
	.align		4
.L_424:
        /*0008*/ 	.byte	0x04, 0x17
        /*000a*/ 	.short	(.L_426 - .L_425)
.L_425:
        /*000c*/ 	.word	0x00000000
        /*0010*/ 	.short	0x0002
        /*0012*/ 	.short	0x000a
        /*0014*/ 	.byte	0x00, 0xf0, 0x09, 0x00


	//----- nvinfo : EIATTR_KPARAM_INFO
	.align		4
.L_426:
        /*0018*/ 	.byte	0x04, 0x17
        /*001a*/ 	.short	(.L_428 - .L_427)
.L_427:
        /*001c*/ 	.word	0x00000000
        /*0020*/ 	.short	0x0001
        /*0022*/ 	.short	0x0008
        /*0024*/ 	.byte	0x00, 0xf0, 0x09, 0x00


	//----- nvinfo : EIATTR_KPARAM_INFO
	.align		4
.L_428:
        /*0028*/ 	.byte	0x04, 0x17
        /*002a*/ 	.short	(.L_430 - .L_429)
.L_429:
        /*002c*/ 	.word	0x00000000
        /*0030*/ 	.short	0x0000
        /*0032*/ 	.short	0x0000
        /*0034*/ 	.byte	0x00, 0xf5, 0x21, 0x00


	//----- nvinfo : EIATTR_SPARSE_MMA_MASK
	.align		4
.L_430:
        /*0038*/ 	.byte	0x03, 0x50
        /*003a*/ 	.short	0x0000


	//----- nvinfo : EIATTR_MAXREG_COUNT
	.align		4
        /*003c*/ 	.byte	0x03, 0x1b
        /*003e*/ 	.short	0x00ff


	//----- nvinfo : EIATTR_MERCURY_ISA_VERSION
	.align		4
        /*0040*/ 	.byte	0x03, 0x5f
        /*0042*/ 	.short	0x0101


	//----- nvinfo : EIATTR_VRC_CTA_INIT_COUNT
	.align		4
        /*0044*/ 	.byte	0x02, 0x4a
	.zero		1
	.zero		1


	//----- nvinfo : EIATTR_EXIT_INSTR_OFFSETS
	.align		4
        /*0048*/ 	.byte	0x04, 0x1c
        /*004a*/ 	.short	(.L_432 - .L_431)


	//   ....[0]....
.L_431:
        /*004c*/ 	.word	0x00000070


	//----- nvinfo : EIATTR_CBANK_PARAM_SIZE
	.align		4
.L_432:
        /*0050*/ 	.byte	0x03, 0x19
        /*0052*/ 	.short	0x000c


	//----- nvinfo : EIATTR_PARAM_CBANK
	.align		4
        /*0054*/ 	.byte	0x04, 0x0a
        /*0056*/ 	.short	(.L_434 - .L_433)
	.align		4
.L_433:
        /*0058*/ 	.word	index@(.nv.constant0._Z7hmul_rnPf13__nv_bfloat16S0_)
        /*005c*/ 	.short	0x0380
        /*005e*/ 	.short	0x000c


	//----- nvinfo : EIATTR_SW_WAR
	.align		4
.L_434:
        /*0060*/ 	.byte	0x04, 0x36
        /*0062*/ 	.short	(.L_436 - .L_435)
.L_435:
        /*0064*/ 	.word	0x00000008
.L_436:


//--------------------- .nv.info._Z4hmulPf13__nv_bfloat16S0_ --------------------------
	.section	.nv.info._Z4hmulPf13__nv_bfloat16S0_,"",@"SHT_CUDA_INFO"
	.sectionflags	@""
	.align	4


	//----- nvinfo : EIATTR_CUDA_API_VERSION
	.align		4
        /*0000*/ 	.byte	0x04, 0x37
        /*0002*/ 	.short	(.L_438 - .L_437)
.L_437:
        /*0004*/ 	.word	0x00000082


	//----- nvinfo : EIATTR_KPARAM_INFO
	.align		4
.L_438:
        /*0008*/ 	.byte	0x04, 0x17
        /*000a*/ 	.short	(.L_440 - .L_439)
.L_439:
        /*000c*/ 	.word	0x00000000
        /*0010*/ 	.short	0x0002
        /*0012*/ 	.short	0x000a
        /*0014*/ 	.byte	0x00, 0xf0, 0x09, 0x00


	//----- nvinfo : EIATTR_KPARAM_INFO
	.align		4
.L_440:
        /*0018*/ 	.byte	0x04, 0x17
        /*001a*/ 	.short	(.L_442 - .L_441)
.L_441:
        /*001c*/ 	.word	0x00000000
        /*0020*/ 	.short	0x0001
        /*0022*/ 	.short	0x0008
        /*0024*/ 	.byte	0x00, 0xf0, 0x09, 0x00


	//----- nvinfo : EIATTR_KPARAM_INFO
	.align		4
.L_442:
        /*0028*/ 	.byte	0x04, 0x17
        /*002a*/ 	.short	(.L_444 - .L_443)
.L_443:
        /*002c*/ 	.word	0x00000000
        /*0030*/ 	.short	0x0000
        /*0032*/ 	.short	0x0000
        /*0034*/ 	.byte	0x00, 0xf5, 0x21, 0x00


	//----- nvinfo : EIATTR_SPARSE_MMA_MASK
	.align		4
.L_444:
        /*0038*/ 	.byte	0x03, 0x50
        /*003a*/ 	.short	0x0000


	//----- nvinfo : EIATTR_MAXREG_COUNT
	.align		4
        /*003c*/ 	.byte	0x03, 0x1b
        /*003e*/ 	.short	0x00ff


	//----- nvinfo : EIATTR_MERCURY_ISA_VERSION
	.align		4
        /*0040*/ 	.byte	0x03, 0x5f
        /*0042*/ 	.short	0x0101


	//----- nvinfo : EIATTR_VRC_CTA_INIT_COUNT
	.align		4
        /*0044*/ 	.byte	0x02, 0x4a
	.zero		1
	.zero		1


	//----- nvinfo : EIATTR_EXIT_INSTR_OFFSETS
	.align		4
        /*0048*/ 	.byte	0x04, 0x1c
        /*004a*/ 	.short	(.L_446 - .L_445)


	//   ....[0]....
.L_445:
        /*004c*/ 	.word	0x00000070


	//----- nvinfo : EIATTR_CBANK_PARAM_SIZE
	.align		4
.L_446:
        /*0050*/ 	.byte	0x03, 0x19
        /*0052*/ 	.short	0x000c


	//----- nvinfo : EIATTR_PARAM_CBANK
	.align		4
        /*0054*/ 	.byte	0x04, 0x0a
        /*0056*/ 	.short	(.L_448 - .L_447)
	.align		4
.L_447:
        /*0058*/ 	.word	index@(.nv.constant0._Z4hmulPf13__nv_bfloat16S0_)
        /*005c*/ 	.short	0x0380
        /*005e*/ 	.short	0x000c


	//----- nvinfo : EIATTR_SW_WAR
	.align		4
.L_448:
        /*0060*/ 	.byte	0x04, 0x36
        /*0062*/ 	.short	(.L_450 - .L_449)
.L_449:
        /*0064*/ 	.word	0x00000008
.L_450:


//--------------------- .nv.info._Z8hfma_satPf13__nv_bfloat16S0_S0_ --------------------------
	.section	.nv.info._Z8hfma_satPf13__nv_bfloat16S0_S0_,"",@"SHT_CUDA_INFO"
	.sectionflags	@""
	.align	4


	//----- nvinfo : EIATTR_CUDA_API_VERSION
	.align		4
        /*0000*/ 	.byte	0x04, 0x37
        /*0002*/ 	.short	(.L_452 - .L_451)
.L_451:
        /*0004*/ 	.word	0x00000082


	//----- nvinfo : EIATTR_KPARAM_INFO
	.align		4
.L_452:
        /*0008*/ 	.byte	0x04, 0x17
        /*000a*/ 	.short	(.L_454 - .L_453)
.L_453:
        /*000c*/ 	.word	0x00000000
        /*0010*/ 	.short	0x0003
        /*0012*/ 	.short	0x000c
        /*0014*/ 	.byte	0x00, 0xf0, 0x09, 0x00


	//----- nvinfo : EIATTR_KPARAM_INFO
	.align		4
.L_454:
        /*0018*/ 	.byte	0x04, 0x17
        /*001a*/ 	.short	(.L_456 - .L_455)
.L_455:
        /*001c*/ 	.word	0x00000000
        /*0020*/ 	.short	0x0002
        /*0022*/ 	.short	0x000a
        /*0024*/ 	.byte	0x00, 0xf0, 0x09, 0x00


	//----- nvinfo : EIATTR_KPARAM_INFO
	.align		4
.L_456:
        /*0028*/ 	.byte	0x04, 0x17
        /*002a*/ 	.short	(.L_458 - .L_457)
.L_457:
        /*002c*/ 	.word	0x00000000
        /*0030*/ 	.short	0x0001
        /*0032*/ 	.short	0x0008
        /*0034*/ 	.byte	0x00, 0xf0, 0x09, 0x00


	//----- nvinfo : EIATTR_KPARAM_INFO
	.align		4
.L_458:
        /*0038*/ 	.byte	0x04, 0x17
        /*003a*/ 	.short	(.L_460 - .L_459)
.L_459:
        /*003c*/ 	.word	0x00000000
        /*0040*/ 	.short	0x0000
        /*0042*/ 	.short	0x0000
        /*0044*/ 	.byte	0x00, 0xf5, 0x21, 0x00


	//----- nvinfo : EIATTR_SPARSE_MMA_MASK
	.align		4
.L_460:
        /*0048*/ 	.byte	0x03, 0x50
        /*004a*/ 	.short	0x0000


	//----- nvinfo : EIATTR_MAXREG_COUNT
	.align		4
        /*004c*/ 	.byte	0x03, 0x1b
        /*004e*/ 	.short	0x00ff


	//----- nvinfo : EIATTR_MERCURY_ISA_VERSION
	.align		4
        /*0050*/ 	.byte	0x03, 0x5f
        /*0052*/ 	.short	0x0101


	//----- nvinfo : EIATTR_VRC_CTA_INIT_COUNT
	.align		4
        /*0054*/ 	.byte	0x02, 0x4a
	.zero		1
	.zero		1


	//----- nvinfo : EIATTR_EXIT_INSTR_OFFSETS
	.align		4
        /*0058*/ 	.byte	0x04, 0x1c
        /*005a*/ 	.short	(.L_462 - .L_461)


	//   ....[0]....
.L_461:
        /*005c*/ 	.word	0x000000a0


	//----- nvinfo : EIATTR_CBANK_PARAM_SIZE
	.align		4
.L_462:
        /*0060*/ 	.byte	0x03, 0x19
        /*0062*/ 	.short	0x000e


	//----- nvinfo : EIATTR_PARAM_CBANK
	.align		4
        /*0064*/ 	.byte	0x04, 0x0a
        /*0066*/ 	.short	(.L_464 - .L_463)
	.align		4
.L_463:
        /*0068*/ 	.word	index@(.nv.constant0._Z8hfma_satPf13__nv_bfloat16S0_S0_)
        /*006c*/ 	.short	0x0380
        /*006e*/ 	.short	0x000e


	//----- nvinfo : EIATTR_SW_WAR
	.align		4
.L_464:
        /*0070*/ 	.byte	0x04, 0x36
        /*0072*/ 	.short	(.L_466 - .L_465)
.L_465:
        /*0074*/ 	.word	0x00000008
.L_466:


//--------------------- .nv.info._Z4hfmaPf13__nv_bfloat16S0_S0_ --------------------------
	.section	.nv.info._Z4hfmaPf13__nv_bfloat16S0_S0_,"",@"SHT_CUDA_INFO"
	.sectionflags	@""
	.align	4


	//----- nvinfo : EIATTR_CUDA_API_VERSION
	.align		4
        /*0000*/ 	.byte	0x04, 0x37
        /*0002*/ 	.short	(.L_468 - .L_467)
.L_467:
        /*0004*/ 	.word	0x00000082


	//----- nvinfo : EIATTR_KPARAM_INFO
	.align		4
.L_468:
        /*0008*/ 	.byte	0x04, 0x17
        /*000a*/ 	.short	(.L_470 - .L_469)
.L_469:
        /*000c*/ 	.word	0x00000000
        /*0010*/ 	.short	0x0003
        /*0012*/ 	.short	0x000c
        /*0014*/ 	.byte	0x00, 0xf0, 0x09, 0x00


	//----- nvinfo : EIATTR_KPARAM_INFO
	.align		4
.L_470:
        /*0018*/ 	.byte	0x04, 0x17
        /*001a*/ 	.short	(.L_472 - .L_471)
.L_471:
        /*001c*/ 	.word	0x00000000
        /*0020*/ 	.short	0x0002
        /*0022*/ 	.short	0x000a
        /*0024*/ 	.byte	0x00, 0xf0, 0x09, 0x00


	//----- nvinfo : EIATTR_KPARAM_INFO
	.align		4
.L_472:
        /*0028*/ 	.byte	0x04, 0x17
        /*002a*/ 	.short	(.L_474 - .L_473)
.L_473:
        /*002c*/ 	.word	0x00000000
        /*0030*/ 	.short	0x0001
        /*0032*/ 	.short	0x0008
        /*0034*/ 	.byte	0x00, 0xf0, 0x09, 0x00


	//----- nvinfo : EIATTR_KPARAM_INFO
	.align		4
.L_474:
        /*0038*/ 	.byte	0x04, 0x17
        /*003a*/ 	.short	(.L_476 - .L_475)
.L_475:
        /*003c*/ 	.word	0x00000000
        /*0040*/ 	.short	0x0000
        /*0042*/ 	.short	0x0000
        /*0044*/ 	.byte	0x00, 0xf5, 0x21, 0x00


	//----- nvinfo : EIATTR_SPARSE_MMA_MASK
	.align		4
.L_476:
        /*0048*/ 	.byte	0x03, 0x50
        /*004a*/ 	.short	0x0000


	//----- nvinfo : EIATTR_MAXREG_COUNT
	.align		4
        /*004c*/ 	.byte	0x03, 0x1b
        /*004e*/ 	.short	0x00ff


	//----- nvinfo : EIATTR_MERCURY_ISA_VERSION
	.align		4
        /*0050*/ 	.byte	0x03, 0x5f
        /*0052*/ 	.short	0x0101


	//----- nvinfo : EIATTR_VRC_CTA_INIT_COUNT
	.align		4
        /*0054*/ 	.byte	0x02, 0x4a
	.zero		1
	.zero		1


	//----- nvinfo : EIATTR_EXIT_INSTR_OFFSETS
	.align		4
        /*0058*/ 	.byte	0x04, 0x1c
        /*005a*/ 	.short	(.L_478 - .L_477)


	//   ....[0]....
.L_477:
        /*005c*/ 	.word	0x00000080


	//----- nvinfo : EIATTR_CBANK_PARAM_SIZE
	.align		4
.L_478:
        /*0060*/ 	.byte	0x03, 0x19
        /*0062*/ 	.short	0x000e


	//----- nvinfo : EIATTR_PARAM_CBANK
	.align		4
        /*0064*/ 	.byte	0x04, 0x0a
        /*0066*/ 	.short	(.L_480 - .L_479)
	.align		4
.L_479:
        /*0068*/ 	.word	index@(.nv.constant0._Z4hfmaPf13__nv_bfloat16S0_S0_)
        /*006c*/ 	.short	0x0380
        /*006e*/ 	.short	0x000e


	//----- nvinfo : EIATTR_SW_WAR
	.align		4
.L_480:
        /*0070*/ 	.byte	0x04, 0x36
        /*0072*/ 	.short	(.L_482 - .L_481)
.L_481:
        /*0074*/ 	.word	0x00000008
.L_482:


//--------------------- .nv.info._Z4hdivPf13__nv_bfloat16S0_ --------------------------
	.section	.nv.info._Z4hdivPf13__nv_bfloat16S0_,"",@"SHT_CUDA_INFO"
	.sectionflags	@""
	.align	4


	//----- nvinfo : EIATTR_CUDA_API_VERSION
	.align		4
        /*0000*/ 	.byte	0x04, 0x37
        /*0002*/ 	.short	(.L_484 - .L_483)
.L_483:
        /*0004*/ 	.word	0x00000082


	//----- nvinfo : EIATTR_KPARAM_INFO
	.align		4
.L_484:
        /*0008*/ 	.byte	0x04, 0x17
        /*000a*/ 	.short	(.L_486 - .L_485)
.L_485:
        /*000c*/ 	.word	0x00000000
        /*0010*/ 	.short	0x0002
        /*0012*/ 	.short	0x000a
        /*0014*/ 	.byte	0x00, 0xf0, 0x09, 0x00


	//----- nvinfo : EIATTR_KPARAM_INFO
	.align		4
.L_486:
        /*0018*/ 	.byte	0x04, 0x17
        /*001a*/ 	.short	(.L_488 - .L_487)
.L_487:
        /*001c*/ 	.word	0x00000000
        /*0020*/ 	.short	0x0001
        /*0022*/ 	.short	0x0008
        /*0024*/ 	.byte	0x00, 0xf0, 0x09, 0x00


	//----- nvinfo : EIATTR_KPARAM_INFO
	.align		4
.L_488:
        /*0028*/ 	.byte	0x04, 0x17
        /*002a*/ 	.short	(.L_490 - .L_489)
.L_489:
        /*002c*/ 	.word	0x00000000
        /*0030*/ 	.short	0x0000
        /*0032*/ 	.short	0x0000
        /*0034*/ 	.byte	0x00, 0xf5, 0x21, 0x00


	//----- nvinfo : EIATTR_SPARSE_MMA_MASK
	.align		4
.L_490:
        /*0038*/ 	.byte	0x03, 0x50
        /*003a*/ 	.short	0x0000


	//----- nvinfo : EIATTR_MAXREG_COUNT
	.align		4
        /*003c*/ 	.byte	0x03, 0x1b
        /*003e*/ 	.short	0x00ff


	//----- nvinfo : EIATTR_MERCURY_ISA_VERSION
	.align		4
        /*0040*/ 	.byte	0x03, 0x5f
        /*0042*/ 	.short	0x0101


	//----- nvinfo : EIATTR_VRC_CTA_INIT_COUNT
	.align		4
        /*0044*/ 	.byte	0x02, 0x4a
	.zero		1
	.zero		1


	//----- nvinfo : EIATTR_EXIT_INSTR_OFFSETS
	.align		4
        /*0048*/ 	.byte	0x04, 0x1c
        /*004a*/ 	.short	(.L_492 - .L_491)


	//   ....[0]....
.L_491:
        /*004c*/ 	.word	0x00000120


	//----- nvinfo : EIATTR_CBANK_PARAM_SIZE
	.align		4
.L_492:
        /*0050*/ 	.byte	0x03, 0x19
        /*0052*/ 	.short	0x000c


	//----- nvinfo : EIATTR_PARAM_CBANK
	.align		4
        /*0054*/ 	.byte	0x04, 0x0a
        /*0056*/ 	.short	(.L_494 - .L_493)
	.align		4
.L_493:
        /*0058*/ 	.word	index@(.nv.constant0._Z4hdivPf13__nv_bfloat16S0_)
        /*005c*/ 	.short	0x0380
        /*005e*/ 	.short	0x000c


	//----- nvinfo : EIATTR_SW_WAR
	.align		4
.L_494:
        /*0060*/ 	.byte	0x04, 0x36
        /*0062*/ 	.short	(.L_496 - .L_495)
.L_495:
        /*0064*/ 	.word	0x00000008
.L_496:


//--------------------- .nv.info._Z8hadd_satPf13__nv_bfloat16S0_ --------------------------
	.section	.nv.info._Z8hadd_satPf13__nv_bfloat16S0_,"",@"SHT_CUDA_INFO"
	.sectionflags	@""
	.align	4


	//----- nvinfo : EIATTR_CUDA_API_VERSION
	.align		4
        /*0000*/ 	.byte	0x04, 0x37
        /*0002*/ 	.short	(.L_498 - .L_497)
.L_497:
        /*0004*/ 	.word	0x00000082


	//----- nvinfo : EIATTR_KPARAM_INFO
	.align		4
.L_498:
        /*0008*/ 	.byte	0x04, 0x17
        /*000a*/ 	.short	(.L_500 - .L_499)
.L_499:
        /*000c*/ 	.word	0x00000000
        /*0010*/ 	.short	0x0002
        /*0012*/ 	.short	0x000a
        /*0014*/ 	.byte	0x00, 0xf0, 0x09, 0x00


	//----- nvinfo : EIATTR_KPARAM_INFO
	.align		4
.L_500:
        /*0018*/ 	.byte	0x04, 0x17
        /*001a*/ 	.short	(.L_502 - .L_501)
.L_501:
        /*001c*/ 	.word	0x00000000
        /*0020*/ 	.short	0x0001
        /*0022*/ 	.short	0x0008
        /*0024*/ 	.byte	0x00, 0xf0, 0x09, 0x00


	//----- nvinfo : EIATTR_KPARAM_INFO
	.align		4
.L_502:
        /*0028*/ 	.byte	0x04, 0x17
        /*002a*/ 	.short	(.L_504 - .L_503)
.L_503:
        /*002c*/ 	.word	0x00000000
        /*0030*/ 	.short	0x0000
        /*0032*/ 	.short	0x0000
        /*0034*/ 	.byte	0x00, 0xf5, 0x21, 0x00


	//----- nvinfo : EIATTR_SPARSE_MMA_MASK
	.align		4
.L_504:
        /*0038*/ 	.byte	0x03, 0x50
        /*003a*/ 	.short	0x0000


	//----- nvinfo : EIATTR_MAXREG_COUNT
	.align		4
        /*003c*/ 	.byte	0x03, 0x1b
        /*003e*/ 	.short	0x00ff


	//----- nvinfo : EIATTR_MERCURY_ISA_VERSION
	.align		4
        /*0040*/ 	.byte	0x03, 0x5f
        /*0042*/ 	.short	0x0101


	//----- nvinfo : EIATTR_VRC_CTA_INIT_COUNT
	.align		4
        /*0044*/ 	.byte	0x02, 0x4a
	.zero		1
	.zero		1


	//----- nvinfo : EIATTR_EXIT_INSTR_OFFSETS
	.align		4
        /*0048*/ 	.byte	0x04, 0x1c
        /*004a*/ 	.short	(.L_506 - .L_505)


	//   ....[0]....
.L_505:
        /*004c*/ 	.word	0x00000090


	//----- nvinfo : EIATTR_CBANK_PARAM_SIZE
	.align		4
.L_506:
        /*0050*/ 	.byte	0x03, 0x19
        /*0052*/ 	.short	0x000c


	//----- nvinfo : EIATTR_PARAM_CBANK
	.align		4
        /*0054*/ 	.byte	0x04, 0x0a
        /*0056*/ 	.short	(.L_508 - .L_507)
	.align		4
.L_507:
        /*0058*/ 	.word	index@(.nv.constant0._Z8hadd_satPf13__nv_bfloat16S0_)
        /*005c*/ 	.short	0x0380
        /*005e*/ 	.short	0x000c


	//----- nvinfo : EIATTR_SW_WAR
	.align		4
.L_508:
        /*0060*/ 	.byte	0x04, 0x36
        /*0062*/ 	.short	(.L_510 - .L_509)
.L_509:
        /*0064*/ 	.word	0x00000008
.L_510:


//--------------------- .nv.info._Z7hadd_rnPf13__nv_bfloat16S0_ --------------------------
	.section	.nv.info._Z7hadd_rnPf13__nv_bfloat16S0_,"",@"SHT_CUDA_INFO"
	.sectionflags	@""
	.align	4


	//----- nvinfo : EIATTR_CUDA_API_VERSION
	.align		4
        /*0000*/ 	.byte	0x04, 0x37
        /*0002*/ 	.short	(.L_512 - .L_511)
.L_511:
        /*0004*/ 	.word	0x00000082


	//----- nvinfo : EIATTR_KPARAM_INFO
	.align		4
.L_512:
        /*0008*/ 	.byte	0x04, 0x17
        /*000a*/ 	.short	(.L_514 - .L_513)
.L_513:
        /*000c*/ 	.word	0x00000000
        /*0010*/ 	.short	0x0002
        /*0012*/ 	.short	0x000a
        /*0014*/ 	.byte	0x00, 0xf0, 0x09, 0x00


	//----- nvinfo : EIATTR_KPARAM_INFO
	.align		4
.L_514:
        /*0018*/ 	.byte	0x04, 0x17
        /*001a*/ 	.short	(.L_516 - .L_515)
.L_515:
        /*001c*/ 	.word	0x00000000
        /*0020*/ 	.short	0x0001
        /*0022*/ 	.short	0x0008
        /*0024*/ 	.byte	0x00, 0xf0, 0x09, 0x00


	//----- nvinfo : EIATTR_KPARAM_INFO
	.align		4
.L_516:
        /*0028*/ 	.byte	0x04, 0x17
        /*002a*/ 	.short	(.L_518 - .L_517)
.L_517:
        /*002c*/ 	.word	0x00000000
        /*0030*/ 	.short	0x0000
        /*0032*/ 	.short	0x0000
        /*0034*/ 	.byte	0x00, 0xf5, 0x21, 0x00


	//----- nvinfo : EIATTR_SPARSE_MMA_MASK
	.align		4
.L_518:
        /*0038*/ 	.byte	0x03, 0x50
        /*003a*/ 	.short	0x0000


	//----- nvinfo : EIATTR_MAXREG_COUNT
	.align		4
        /*003c*/ 	.byte	0x03, 0x1b
        /*003e*/ 	.short	0x00ff


	//----- nvinfo : EIATTR_MERCURY_ISA_VERSION
	.align		4
        /*0040*/ 	.byte	0x03, 0x5f
        /*0042*/ 	.short	0x0101


	//----- nvinfo : EIATTR_VRC_CTA_INIT_COUNT
	.align		4
        /*0044*/ 	.byte	0x02, 0x4a
	.zero		1
	.zero		1


	//----- nvinfo : EIATTR_EXIT_INSTR_OFFSETS
	.align		4
        /*0048*/ 	.byte	0x04, 0x1c
        /*004a*/ 	.short	(.L_520 - .L_519)


	//   ....[0]....
.L_519:
        /*004c*/ 	.word	0x00000070


	//----- nvinfo : EIATTR_CBANK_PARAM_SIZE
	.align		4
.L_520:
        /*0050*/ 	.byte	0x03, 0x19
        /*0052*/ 	.short	0x000c


	//----- nvinfo : EIATTR_PARAM_CBANK
	.align		4
        /*0054*/ 	.byte	0x04, 0x0a
        /*0056*/ 	.short	(.L_522 - .L_521)
	.align		4
.L_521:
        /*0058*/ 	.word	index@(.nv.constant0._Z7hadd_rnPf13__nv_bfloat16S0_)
        /*005c*/ 	.short	0x0380
        /*005e*/ 	.short	0x000c


	//----- nvinfo : EIATTR_SW_WAR
	.align		4
.L_522:
        /*0060*/ 	.byte	0x04, 0x36
        /*0062*/ 	.short	(.L_524 - .L_523)
.L_523:
        /*0064*/ 	.word	0x00000008
.L_524:


//--------------------- .nv.info._Z4haddPf13__nv_bfloat16S0_ --------------------------
	.section	.nv.info._Z4haddPf13__nv_bfloat16S0_,"",@"SHT_CUDA_INFO"
	.sectionflags	@""
	.align	4


	//----- nvinfo : EIATTR_CUDA_API_VERSION
	.align		4
        /*0000*/ 	.byte	0x04, 0x37
        /*0002*/ 	.short	(.L_526 - .L_525)
.L_525:
        /*0004*/ 	.word	0x00000082


	//----- nvinfo : EIATTR_KPARAM_INFO
	.align		4
.L_526:
        /*0008*/ 	.byte	0x04, 0x17
        /*000a*/ 	.short	(.L_528 - .L_527)
.L_527:
        /*000c*/ 	.word	0x00000000
        /*0010*/ 	.short	0x0002
        /*0012*/ 	.short	0x000a
        /*0014*/ 	.byte	0x00, 0xf0, 0x09, 0x00


	//----- nvinfo : EIATTR_KPARAM_INFO
	.align		4
.L_528:
        /*0018*/ 	.byte	0x04, 0x17
        /*001a*/ 	.short	(.L_530 - .L_529)
.L_529:
        /*001c*/ 	.word	0x00000000
        /*0020*/ 	.short	0x0001
        /*0022*/ 	.short	0x0008
        /*0024*/ 	.byte	0x00, 0xf0, 0x09, 0x00


	//----- nvinfo : EIATTR_KPARAM_INFO
	.align		4
.L_530:
        /*0028*/ 	.byte	0x04, 0x17
        /*002a*/ 	.short	(.L_532 - .L_531)
.L_531:
        /*002c*/ 	.word	0x00000000
        /*0030*/ 	.short	0x0000
        /*0032*/ 	.short	0x0000
        /*0034*/ 	.byte	0x00, 0xf5, 0x21, 0x00


	//----- nvinfo : EIATTR_SPARSE_MMA_MASK
	.align		4
.L_532:
        /*0038*/ 	.byte	0x03, 0x50
        /*003a*/ 	.short	0x0000


	//----- nvinfo : EIATTR_MAXREG_COUNT
	.align		4
        /*003c*/ 	.byte	0x03, 0x1b
        /*003e*/ 	.short	0x00ff


	//----- nvinfo : EIATTR_MERCURY_ISA_VERSION
	.align		4
        /*0040*/ 	.byte	0x03, 0x5f
        /*0042*/ 	.short	0x0101


	//----- nvinfo : EIATTR_VRC_CTA_INIT_COUNT
	.align		4
        /*0044*/ 	.byte	0x02, 0x4a
	.zero		1
	.zero		1


	//----- nvinfo : EIATTR_EXIT_INSTR_OFFSETS
	.align		4
        /*0048*/ 	.byte	0x04, 0x1c
        /*004a*/ 	.short	(.L_534 - .L_533)


	//   ....[0]....
.L_533:
        /*004c*/ 	.word	0x00000070


	//----- nvinfo : EIATTR_CBANK_PARAM_SIZE
	.align		4
.L_534:
        /*0050*/ 	.byte	0x03, 0x19
        /*0052*/ 	.short	0x000c


	//----- nvinfo : EIATTR_PARAM_CBANK
	.align		4
        /*0054*/ 	.byte	0x04, 0x0a
        /*0056*/ 	.short	(.L_536 - .L_535)
	.align		4
.L_535:
        /*0058*/ 	.word	index@(.nv.constant0._Z4haddPf13__nv_bfloat16S0_)
        /*005c*/ 	.short	0x0380
        /*005e*/ 	.short	0x000c


	//----- nvinfo : EIATTR_SW_WAR
	.align		4
.L_536:
        /*0060*/ 	.byte	0x04, 0x36
        /*0062*/ 	.short	(.L_538 - .L_537)
.L_537:
        /*0064*/ 	.word	0x00000008
.L_538:


//--------------------- .nv.info._Z4habsPf13__nv_bfloat16 --------------------------
	.section	.nv.info._Z4habsPf13__nv_bfloat16,"",@"SHT_CUDA_INFO"
	.sectionflags	@""
	.align	4


	//----- nvinfo : EIATTR_CUDA_API_VERSION
	.align		4
        /*0000*/ 	.byte	0x04, 0x37
        /*0002*/ 	.short	(.L_540 - .L_539)
.L_539:
        /*0004*/ 	.word	0x00000082


	//----- nvinfo : EIATTR_KPARAM_INFO
	.align		4
.L_540:
        /*0008*/ 	.byte	0x04, 0x17
        /*000a*/ 	.short	(.L_542 - .L_541)
.L_541:
        /*000c*/ 	.word	0x00000000
        /*0010*/ 	.short	0x0001
        /*0012*/ 	.short	0x0008
        /*0014*/ 	.byte	0x00, 0xf0, 0x09, 0x00


	//----- nvinfo : EIATTR_KPARAM_INFO
	.align		4
.L_542:
        /*0018*/ 	.byte	0x04, 0x17
        /*001a*/ 	.short	(.L_544 - .L_543)
.L_543:
        /*001c*/ 	.word	0x00000000
        /*0020*/ 	.short	0x0000
        /*0022*/ 	.short	0x0000
        /*0024*/ 	.byte	0x00, 0xf5, 0x21, 0x00


	//----- nvinfo : EIATTR_SPARSE_MMA_MASK
	.align		4
.L_544:
        /*0028*/ 	.byte	0x03, 0x50
        /*002a*/ 	.short	0x0000


	//----- nvinfo : EIATTR_MAXREG_COUNT
	.align		4
        /*002c*/ 	.byte	0x03, 0x1b
        /*002e*/ 	.short	0x00ff


	//----- nvinfo : EIATTR_MERCURY_ISA_VERSION
	.align		4
        /*0030*/ 	.byte	0x03, 0x5f
        /*0032*/ 	.short	0x0101


	//----- nvinfo : EIATTR_VRC_CTA_INIT_COUNT
	.align		4
        /*0034*/ 	.byte	0x02, 0x4a
	.zero		1
	.zero		1


	//----- nvinfo : EIATTR_EXIT_INSTR_OFFSETS
	.align		4
        /*0038*/ 	.byte	0x04, 0x1c
        /*003a*/ 	.short	(.L_546 - .L_545)


	//   ....[0]....
.L_545:
        /*003c*/ 	.word	0x00000070


	//----- nvinfo : EIATTR_CBANK_PARAM_SIZE
	.align		4
.L_546:
        /*0040*/ 	.byte	0x03, 0x19
        /*0042*/ 	.short	0x000a


	//----- nvinfo : EIATTR_PARAM_CBANK
	.align		4
        /*0044*/ 	.byte	0x04, 0x0a
        /*0046*/ 	.short	(.L_548 - .L_547)
	.align		4
.L_547:
        /*0048*/ 	.word	index@(.nv.constant0._Z4habsPf13__nv_bfloat16)
        /*004c*/ 	.short	0x0380
        /*004e*/ 	.short	0x000a


	//----- nvinfo : EIATTR_SW_WAR
	.align		4
.L_548:
        /*0050*/ 	.byte	0x04, 0x36
        /*0052*/ 	.short	(.L_550 - .L_549)
.L_549:
        /*0054*/ 	.word	0x00000008
.L_550:


//--------------------- .nv.callgraph             --------------------------
	.section	.nv.callgraph,"",@"SHT_CUDA_CALLGRAPH"
	.align	4
	.sectionentsize	8
	.align		4
        /*0000*/ 	.word	0x00000000
	.align		4
        /*0004*/ 	.word	0xffffffff
	.align		4
        /*0008*/ 	.word	0x00000000
	.align		4
        /*000c*/ 	.word	0xfffffffe
	.align		4
        /*0010*/ 	.word	0x00000000
	.align		4
        /*0014*/ 	.word	0xfffffffd
	.align		4
        /*0018*/ 	.word	0x00000000
	.align		4
        /*001c*/ 	.word	0xfffffffc


//--------------------- .nv.constant4             --------------------------
	.section	.nv.constant4,"a",@progbits
	.align	8
	.align		8
.nv.constant4:
        /*0000*/ 	.dword	__cudart_i2opi_f


//--------------------- .text._Z7_htruncPf13__nv_bfloat16 --------------------------
	.section	.text._Z7_htruncPf13__nv_bfloat16,"ax",@progbits
	.align	128
        .global         _Z7_htruncPf13__nv_bfloat16
        .type           _Z7_htruncPf13__nv_bfloat16,@function
        .size           _Z7_htruncPf13__nv_bfloat16,(.L_x_35 - _Z7_htruncPf13__nv_bfloat16)
        .other          _Z7_htruncPf13__nv_bfloat16,@"STO_CUDA_ENTRY STV_DEFAULT"
_Z7_htruncPf13__nv_bfloat16:
.text._Z7_htruncPf13__nv_bfloat16:
[----:B------:R-:W-:Y:S01]  /*0000*/  LDC R1, c[0x0][0x37c] ;  /* 0x0000df00ff017b82 */ /* 0x000fe20000000800 */
[----:B------:R-:W0:Y:S07]  /*0010*/  LDCU.U16 UR4, c[0x0][0x388] ;  /* 0x00007100ff0477ac */ /* 0x000e2e0008000400 */
[----:B------:R-:W1:Y:S01]  /*0020*/  LDC.64 R2, c[0x0][0x380] ;  /* 0x0000e000ff027b82 */ /* 0x000e620000000a00 */
[----:B0-----:R-:W0:Y:S01]  /*0030*/  FRND.BF16.TRUNC R0, UR4 ;  /* 0x0000000400007d07 */ /* 0x001e22000840e000 */
[----:B------:R-:W1:Y:S01]  /*0040*/  LDCU.64 UR4, c[0x0][0x358] ;  /* 0x00006b00ff0477ac */ /* 0x000e620008000a00 */
[----:B0-----:R-:W-:-:S05]  /*0050*/  SHF.L.U32 R5, R0, 0x10, RZ ;  /* 0x0000001000057819 */ /* 0x001fca00000006ff */
[----:B-1----:R-:W-:Y:S01]  /*0060*/  STG.E desc[UR4][R2.64], R5 ;  /* 0x0000000502007986 */ /* 0x002fe2000c101904 */
[----:B------:R-:W-:Y:S05]  /*0070*/  EXIT ;  /* 0x000000000000794d */ /* 0x000fea0003800000 */
.L_x_0:
[----:B------:R-:W-:-:S00]  /*0080*/  BRA `(.L_x_0) ;  /* 0xfffffffc00fc7947 */ /* 0x000fc0000383ffff */
[----:B------:R-:W-:-:S00]  /*0090*/  NOP ;  /* 0x0000000000007918 */ /* 0x000fc00000000000 */
        /* <DEDUP_REMOVED lines=14> */
.L_x_35:


//--------------------- .text._Z6_hsqrtPf13__nv_bfloat16 --------------------------
	.section	.text._Z6_hsqrtPf13__nv_bfloat16,"ax",@progbits
	.align	128
        .global         _Z6_hsqrtPf13__nv_bfloat16
        .type           _Z6_hsqrtPf13__nv_bfloat16,@function
        .size           _Z6_hsqrtPf13__nv_bfloat16,(.L_x_36 - _Z6_hsqrtPf13__nv_bfloat16)
        .other          _Z6_hsqrtPf13__nv_bfloat16,@"STO_CUDA_ENTRY STV_DEFAULT"
_Z6_hsqrtPf13__nv_bfloat16:
.text._Z6_hsqrtPf13__nv_bfloat16:
[----:B------:R-:W-:Y:S08]  /*0000*/  LDC R1, c[0x0][0x37c] ;  /* 0x0000df00ff017b82 */ /* 0x000ff00000000800 */
[----:B------:R-:W0:Y:S01]  /*0010*/  LDC.U16 R0, c[0x0][0x388] ;  /* 0x0000e200ff007b82 */ /* 0x000e220000000400 */
[----:B------:R-:W1:Y:S07]  /*0020*/  LDCU.64 UR4, c[0x0][0x358] ;  /* 0x00006b00ff0477ac */ /* 0x000e6e0008000a00 */
[----:B------:R-:W1:Y:S01]  /*0030*/  LDC.64 R2, c[0x0][0x380] ;  /* 0x0000e000ff027b82 */ /* 0x000e620000000a00 */
[----:B0-----:R-:W-:-:S04]  /*0040*/  SHF.L.U32 R0, R0, 0x10, RZ ;  /* 0x0000001000007819 */ /* 0x001fc800000006ff */
[----:B------:R-:W-:-:S13]  /*0050*/  FSETP.GEU.AND P0, PT, |R0|, 1.175494350822287508e-38, PT ;  /* 0x008000000000780b */ /* 0x000fda0003f0e200 */
[----:B------:R-:W-:-:S04]  /*0060*/  @!P0 FMUL R0, R0, 16777216 ;  /* 0x4b80000000008820 */ /* 0x000fc80000400000 */
[----:B------:R-:W0:Y:S02]  /*0070*/  MUFU.SQRT R4, R0 ;  /* 0x0000000000047308 */ /* 0x000e240000002000 */
[----:B0-----:R-:W-:-:S06]  /*0080*/  @!P0 FMUL R4, R4, 0.000244140625 ;  /* 0x3980000004048820 */ /* 0x001fcc0000400000 */
[----:B------:R-:W0:Y:S02]  /*0090*/  F2F.BF16.F32 R4, R4 ;  /* 0x0000000400047304 */ /* 0x000e240000202000 */
[----:B0-----:R-:W-:-:S05]  /*00a0*/  SHF.L.U32 R5, R4, 0x10, RZ ;  /* 0x0000001004057819 */ /* 0x001fca00000006ff */
[----:B-1----:R-:W-:Y:S01]  /*00b0*/  STG.E desc[UR4][R2.64], R5 ;  /* 0x0000000502007986 */ /* 0x002fe2000c101904 */
[----:B------:R-:W-:Y:S05]  /*00c0*/  EXIT ;  /* 0x000000000000794d */ /* 0x000fea0003800000 */
.L_x_1:
        /* <DEDUP_REMOVED lines=11> */
.L_x_36:


//--------------------- .text._Z5_hsinPf13__nv_bfloat16 --------------------------
	.section	.text._Z5_hsinPf13__nv_bfloat16,"ax",@progbits
	.align	128
        .global         _Z5_hsinPf13__nv_bfloat16
        .type           _Z5_hsinPf13__nv_bfloat16,@function
        .size           _Z5_hsinPf13__nv_bfloat16,(.L_x_37 - _Z5_hsinPf13__nv_bfloat16)
        .other          _Z5_hsinPf13__nv_bfloat16,@"STO_CUDA_ENTRY STV_DEFAULT"
_Z5_hsinPf13__nv_bfloat16:
.text._Z5_hsinPf13__nv_bfloat16:
[----:B------:R-:W-:Y:S08]  /*0000*/  LDC R1, c[0x0][0x37c] ;  /* 0x0000df00ff017b82 */ /* 0x000ff00000000800 */
[----:B------:R-:W0:Y:S01]  /*0010*/  LDC.U16 R2, c[0x0][0x388] ;  /* 0x0000e200ff027b82 */ /* 0x000e220000000400 */
[----:B------:R-:W1:Y:S01]  /*0020*/  LDCU.64 UR6, c[0x0][0x358] ;  /* 0x00006b00ff0677ac */ /* 0x000e620008000a00 */
[----:B0-----:R-:W-:-:S04]  /*0030*/  IMAD.U32 R0, R2, 0x10000, RZ ;  /* 0x0001000002007824 */ /* 0x001fc800078e00ff */
[C---:B------:R-:W-:Y:S01]  /*0040*/  FMUL R3, R0.reuse, 0.63661974668502807617 ;  /* 0x3f22f98300037820 */ /* 0x040fe20000400000 */
[----:B------:R-:W-:-:S03]  /*0050*/  FSETP.GE.AND P0, PT, |R0|, 105615, PT ;  /* 0x47ce47800000780b */ /* 0x000fc60003f06200 */
[----:B------:R-:W0:Y:S02]  /*0060*/  F2I.NTZ R6, R3 ;  /* 0x0000000300067305 */ /* 0x000e240000203100 */
[----:B0-----:R-:W-:-:S05]  /*0070*/  I2FP.F32.S32 R5, R6 ;  /* 0x0000000600057245 */ /* 0x001fca0000201400 */
[----:B------:R-:W-:-:S04]  /*0080*/  FFMA R4, R5, -1.5707962512969970703, R0 ;  /* 0xbfc90fda05047823 */ /* 0x000fc80000000000 */
[----:B------:R-:W-:-:S04]  /*0090*/  FFMA R4, R5, -7.5497894158615963534e-08, R4 ;  /* 0xb3a2216805047823 */ /* 0x000fc80000000004 */
[----:B------:R-:W-:Y:S01]  /*00a0*/  FFMA R4, R5, -5.3903029534742383927e-15, R4 ;  /* 0xa7c234c505047823 */ /* 0x000fe20000000004 */
[----:B-1----:R-:W-:Y:S06]  /*00b0*/  @!P0 BRA `(.L_x_2) ;  /* 0x0000000400788947 */ /* 0x002fec0003800000 */
[----:B------:R-:W-:-:S13]  /*00c0*/  FSETP.NEU.AND P0, PT, |R0|, +INF , PT ;  /* 0x7f8000000000780b */ /* 0x000fda0003f0d200 */
[----:B------:R-:W-:Y:S01]  /*00d0*/  @!P0 FMUL R4, RZ, R0 ;  /* 0x00000000ff048220 */ /* 0x000fe20000400000 */
[----:B------:R-:W-:Y:S01]  /*00e0*/  @!P0 IMAD.MOV.U32 R6, RZ, RZ, RZ ;  /* 0x000000ffff068224 */ /* 0x000fe200078e00ff */
[----:B------:R-:W-:Y:S06]  /*00f0*/  @!P0 BRA `(.L_x_2) ;  /* 0x0000000400688947 */ /* 0x000fec0003800000 */
[----:B------:R-:W-:Y:S02]  /*0100*/  IMAD.SHL.U32 R2, R2, 0x1000000, RZ ;  /* 0x0100000002027824 */ /* 0x000fe400078e00ff */
[----:B------:R-:W-:Y:S02]  /*0110*/  HFMA2 R15, -RZ, RZ, 0, 0 ;  /* 0x00000000ff0f7431 */ /* 0x000fe400000001ff */
[----:B------:R-:W-:Y:S01]  /*0120*/  IMAD.MOV.U32 R9, RZ, RZ, RZ ;  /* 0x000000ffff097224 */ /* 0x000fe200078e00ff */
[----:B------:R-:W0:Y:S01]  /*0130*/  LDCU.64 UR8, c[0x4][URZ] ;  /* 0x01000000ff0877ac */ /* 0x000e220008000a00 */
[----:B------:R-:W-:Y:S01]  /*0140*/  IMAD.MOV.U32 R7, RZ, RZ, RZ ;  /* 0x000000ffff077224 */ /* 0x000fe200078e00ff */
[----:B------:R-:W-:Y:S01]  /*0150*/  LOP3.LUT R6, R2, 0x80000000, RZ, 0xfc, !PT ;  /* 0x8000000002067812 */ /* 0x000fe200078efcff */
[----:B------:R-:W-:-:S06]  /*0160*/  UMOV UR4, URZ ;  /* 0x000000ff00047c82 */ /* 0x000fcc0008000000 */
.L_x_3:
[----:B0-----:R-:W-:Y:S02]  /*0170*/  IMAD.U32 R4, RZ, RZ, UR8 ;  /* 0x00000008ff047e24 */ /* 0x001fe4000f8e00ff */
[----:B------:R-:W-:-:S05]  /*0180*/  IMAD.U32 R5, RZ, RZ, UR9 ;  /* 0x00000009ff057e24 */ /* 0x000fca000f8e00ff */
[----:B------:R-:W2:Y:S01]  /*0190*/  LDG.E.CONSTANT R3, desc[UR6][R4.64] ;  /* 0x0000000604037981 */ /* 0x000ea2000c1e9900 */
[----:B------:R-:W-:Y:S01]  /*01a0*/  UIADD3 UR4, UPT, UPT, UR4, 0x1, URZ ;  /* 0x0000000104047890 */ /* 0x000fe2000fffe0ff */
[C---:B------:R-:W-:Y:S01]  /*01b0*/  ISETP.EQ.AND P0, PT, R15.reuse, RZ, PT ;  /* 0x000000ff0f00720c */ /* 0x040fe20003f02270 */
[----:B------:R-:W-:Y:S01]  /*01c0*/  UIADD3 UR8, UP1, UPT, UR8, 0x4, URZ ;  /* 0x0000000408087890 */ /* 0x000fe2000ff3e0ff */
[C---:B------:R-:W-:Y:S01]  /*01d0*/  ISETP.EQ.AND P1, PT, R15.reuse, 0x4, PT ;  /* 0x000000040f00780c */ /* 0x040fe20003f22270 */
[----:B------:R-:W-:Y:S01]  /*01e0*/  UISETP.NE.AND UP0, UPT, UR4, 0x6, UPT ;  /* 0x000000060400788c */ /* 0x000fe2000bf05270 */
[C---:B------:R-:W-:Y:S01]  /*01f0*/  ISETP.EQ.AND P2, PT, R15.reuse, 0x8, PT ;  /* 0x000000080f00780c */ /* 0x040fe20003f42270 */
[----:B------:R-:W-:Y:S01]  /*0200*/  UIADD3.X UR9, UPT, UPT, URZ, UR9, URZ, UP1, !UPT ;  /* 0x00000009ff097290 */ /* 0x000fe20008ffe4ff */
[C---:B------:R-:W-:Y:S02]  /*0210*/  ISETP.EQ.AND P3, PT, R15.reuse, 0xc, PT ;  /* 0x0000000c0f00780c */ /* 0x040fe40003f62270 */
[----:B------:R-:W-:-:S02]  /*0220*/  ISETP.EQ.AND P4, PT, R15, 0x10, PT ;  /* 0x000000100f00780c */ /* 0x000fc40003f82270 */
[C---:B------:R-:W-:Y:S02]  /*0230*/  ISETP.EQ.AND P5, PT, R15.reuse, 0x14, PT ;  /* 0x000000140f00780c */ /* 0x040fe40003fa2270 */
[----:B------:R-:W-:Y:S01]  /*0240*/  IADD3 R15, PT, PT, R15, 0x4, RZ ;  /* 0x000000040f0f7810 */ /* 0x000fe20007ffe0ff */
[----:B--2---:R-:W-:-:S03]  /*0250*/  IMAD.WIDE.U32 R2, R3, R6, RZ ;  /* 0x0000000603027225 */ /* 0x004fc600078e00ff */
[----:B------:R-:W-:-:S04]  /*0260*/  IADD3 R2, P6, PT, R2, R9, RZ ;  /* 0x0000000902027210 */ /* 0x000fc80007fde0ff */
[----:B------:R-:W-:Y:S01]  /*0270*/  @P1 MOV R10, R2 ;  /* 0x00000002000a1202 */ /* 0x000fe20000000f00 */
[----:B------:R-:W-:Y:S02]  /*0280*/  IMAD.X R9, R3, 0x1, R7, P6 ;  /* 0x0000000103097824 */ /* 0x000fe400030e0607 */
[--C-:B------:R-:W-:Y:S02]  /*0290*/  @P0 IMAD.MOV.U32 R8, RZ, RZ, R2.reuse ;  /* 0x000000ffff080224 */ /* 0x100fe400078e0002 */
[--C-:B------:R-:W-:Y:S02]  /*02a0*/  @P2 IMAD.MOV.U32 R11, RZ, RZ, R2.reuse ;  /* 0x000000ffff0b2224 */ /* 0x100fe400078e0002 */
[--C-:B------:R-:W-:Y:S02]  /*02b0*/  @P3 IMAD.MOV.U32 R12, RZ, RZ, R2.reuse ;  /* 0x000000ffff0c3224 */ /* 0x100fe400078e0002 */
[--C-:B------:R-:W-:Y:S02]  /*02c0*/  @P4 IMAD.MOV.U32 R13, RZ, RZ, R2.reuse ;  /* 0x000000ffff0d4224 */ /* 0x100fe400078e0002 */
[----:B------:R-:W-:Y:S01]  /*02d0*/  @P5 IMAD.MOV.U32 R14, RZ, RZ, R2 ;  /* 0x000000ffff0e5224 */ /* 0x000fe200078e0002 */
[----:B------:R-:W-:Y:S06]  /*02e0*/  BRA.U UP0, `(.L_x_3) ;  /* 0xfffffffd00a07547 */ /* 0x000fec000b83ffff */
[----:B------:R-:W-:-:S04]  /*02f0*/  SHF.R.U32.HI R2, RZ, 0x17, R0 ;  /* 0x00000017ff027819 */ /* 0x000fc80000011600 */
[C---:B------:R-:W-:Y:S02]  /*0300*/  LOP3.LUT R3, R2.reuse, 0xe0, RZ, 0xc0, !PT ;  /* 0x000000e002037812 */ /* 0x040fe400078ec0ff */
[----:B------:R-:W-:-:S03]  /*0310*/  LOP3.LUT P6, RZ, R2, 0x1f, RZ, 0xc0, !PT ;  /* 0x0000001f02ff7812 */ /* 0x000fc600078cc0ff */
[----:B------:R-:W-:-:S05]  /*0320*/  VIADD R3, R3, 0xffffff80 ;  /* 0xffffff8003037836 */ /* 0x000fca0000000000 */
[----:B------:R-:W-:-:S05]  /*0330*/  SHF.R.U32.HI R3, RZ, 0x5, R3 ;  /* 0x00000005ff037819 */ /* 0x000fca0000011603 */
[----:B------:R-:W-:-:S05]  /*0340*/  IMAD.U32 R5, R3, -0x4, RZ ;  /* 0xfffffffc03057824 */ /* 0x000fca00078e00ff */
[C---:B------:R-:W-:Y:S02]  /*0350*/  ISETP.EQ.AND P3, PT, R5.reuse, -0x18, PT ;  /* 0xffffffe80500780c */ /* 0x040fe40003f62270 */
[C---:B------:R-:W-:Y:S02]  /*0360*/  ISETP.EQ.AND P4, PT, R5.reuse, -0x14, PT ;  /* 0xffffffec0500780c */ /* 0x040fe40003f82270 */
[C---:B------:R-:W-:Y:S02]  /*0370*/  ISETP.EQ.AND P2, PT, R5.reuse, -0x10, PT ;  /* 0xfffffff00500780c */ /* 0x040fe40003f42270 */
[C---:B------:R-:W-:Y:S02]  /*0380*/  ISETP.EQ.AND P1, PT, R5.reuse, -0xc, PT ;  /* 0xfffffff40500780c */ /* 0x040fe40003f22270 */
[C---:B------:R-:W-:Y:S02]  /*0390*/  ISETP.EQ.AND P0, PT, R5.reuse, -0x8, PT ;  /* 0xfffffff80500780c */ /* 0x040fe40003f02270 */
[----:B------:R-:W-:-:S03]  /*03a0*/  ISETP.EQ.AND P5, PT, R5, RZ, PT ;  /* 0x000000ff0500720c */ /* 0x000fc60003fa2270 */
[--C-:B------:R-:W-:Y:S01]  /*03b0*/  @P3 IMAD.MOV.U32 R3, RZ, RZ, R8.reuse ;  /* 0x000000ffff033224 */ /* 0x100fe200078e0008 */
[C---:B------:R-:W-:Y:S01]  /*03c0*/  ISETP.EQ.AND P3, PT, R5.reuse, -0x4, PT ;  /* 0xfffffffc0500780c */ /* 0x040fe20003f62270 */
[----:B------:R-:W-:Y:S01]  /*03d0*/  @P4 IMAD.MOV.U32 R4, RZ, RZ, R8 ;  /* 0x000000ffff044224 */ /* 0x000fe200078e0008 */
[----:B------:R-:W-:Y:S01]  /*03e0*/  @P4 MOV R3, R10 ;  /* 0x0000000a00034202 */ /* 0x000fe20000000f00 */
[----:B------:R-:W-:Y:S01]  /*03f0*/  @P2 IMAD.MOV.U32 R3, RZ, RZ, R11 ;  /* 0x000000ffff032224 */ /* 0x000fe200078e000b */
[----:B------:R-:W-:Y:S01]  /*0400*/  ISETP.EQ.AND P4, PT, R5, 0x4, PT ;  /* 0x000000040500780c */ /* 0x000fe20003f82270 */
[----:B------:R-:W-:Y:S02]  /*0410*/  @P1 IMAD.MOV.U32 R3, RZ, RZ, R12 ;  /* 0x000000ffff031224 */ /* 0x000fe400078e000c */
[----:B------:R-:W-:Y:S02]  /*0420*/  @P0 IMAD.MOV.U32 R3, RZ, RZ, R13 ;  /* 0x000000ffff030224 */ /* 0x000fe400078e000d */
[----:B------:R-:W-:-:S02]  /*0430*/  @P2 IMAD.MOV.U32 R4, RZ, RZ, R10 ;  /* 0x000000ffff042224 */ /* 0x000fc400078e000a */
[----:B------:R-:W-:Y:S01]  /*0440*/  @P1 IMAD.MOV.U32 R4, RZ, RZ, R11 ;  /* 0x000000ffff041224 */ /* 0x000fe200078e000b */
[----:B------:R-:W-:Y:S01]  /*0450*/  @P0 MOV R4, R12 ;  /* 0x0000000c00040202 */ /* 0x000fe20000000f00 */
[--C-:B------:R-:W-:Y:S01]  /*0460*/  @P3 IMAD.MOV.U32 R3, RZ, RZ, R14.reuse ;  /* 0x000000ffff033224 */ /* 0x100fe200078e000e */
[----:B------:R-:W-:Y:S01]  /*0470*/  @P5 MOV R3, R9 ;  /* 0x0000000900035202 */ /* 0x000fe20000000f00 */
[----:B------:R-:W-:Y:S02]  /*0480*/  @P3 IMAD.MOV.U32 R4, RZ, RZ, R13 ;  /* 0x000000ffff043224 */ /* 0x000fe400078e000d */
[----:B------:R-:W-:Y:S02]  /*0490*/  @P5 IMAD.MOV.U32 R4, RZ, RZ, R14 ;  /* 0x000000ffff045224 */ /* 0x000fe400078e000e */
[----:B------:R-:W-:Y:S02]  /*04a0*/  @P4 IMAD.MOV.U32 R4, RZ, RZ, R9 ;  /* 0x000000ffff044224 */ /* 0x000fe400078e0009 */
[----:B------:R-:W-:Y:S01]  /*04b0*/  IMAD.MOV.U32 R7, RZ, RZ, R3 ;  /* 0x000000ffff077224 */ /* 0x000fe200078e0003 */
[----:B------:R-:W-:Y:S06]  /*04c0*/  @!P6 BRA `(.L_x_4) ;  /* 0x00000000002ce947 */ /* 0x000fec0003800000 */
[----:B------:R-:W-:Y:S01]  /*04d0*/  @P2 IMAD.MOV.U32 R3, RZ, RZ, R8 ;  /* 0x000000ffff032224 */ /* 0x000fe200078e0008 */
[----:B------:R-:W-:Y:S01]  /*04e0*/  LOP3.LUT R2, R2, 0x1f, RZ, 0xc0, !PT ;  /* 0x0000001f02027812 */ /* 0x000fe200078ec0ff */
[----:B------:R-:W-:Y:S01]  /*04f0*/  @P1 IMAD.MOV.U32 R3, RZ, RZ, R10 ;  /* 0x000000ffff031224 */ /* 0x000fe200078e000a */
[----:B------:R-:W-:Y:S01]  /*0500*/  @P0 MOV R3, R11 ;  /* 0x0000000b00030202 */ /* 0x000fe20000000f00 */
[----:B------:R-:W-:Y:S01]  /*0510*/  @P3 IMAD.MOV.U32 R3, RZ, RZ, R12 ;  /* 0x000000ffff033224 */ /* 0x000fe200078e000c */
[----:B------:R-:W-:Y:S01]  /*0520*/  ISETP.EQ.AND P0, PT, R5, 0x8, PT ;  /* 0x000000080500780c */ /* 0x000fe20003f02270 */
[----:B------:R-:W-:Y:S01]  /*0530*/  @P5 IMAD.MOV.U32 R3, RZ, RZ, R13 ;  /* 0x000000ffff035224 */ /* 0x000fe200078e000d */
[----:B------:R-:W-:Y:S01]  /*0540*/  SHF.L.W.U32.HI R7, R4, R2, R7 ;  /* 0x0000000204077219 */ /* 0x000fe20000010e07 */
[----:B------:R-:W-:-:S10]  /*0550*/  @P4 IMAD.MOV.U32 R3, RZ, RZ, R14 ;  /* 0x000000ffff034224 */ /* 0x000fd400078e000e */
[----:B------:R-:W-:-:S05]  /*0560*/  @P0 IMAD.MOV.U32 R3, RZ, RZ, R9 ;  /* 0x000000ffff030224 */ /* 0x000fca00078e0009 */
[----:B------:R-:W-:-:S07]  /*0570*/  SHF.L.W.U32.HI R4, R3, R2, R4 ;  /* 0x0000000203047219 */ /* 0x000fce0000010e04 */
.L_x_4:
[C---:B------:R-:W-:Y:S01]  /*0580*/  SHF.L.W.U32.HI R9, R4.reuse, 0x2, R7 ;  /* 0x0000000204097819 */ /* 0x040fe20000010e07 */
[----:B------:R-:W-:Y:S01]  /*0590*/  UMOV UR4, 0x54442d19 ;  /* 0x54442d1900047882 */ /* 0x000fe20000000000 */
[----:B------:R-:W-:Y:S01]  /*05a0*/  SHF.L.U32 R4, R4, 0x2, RZ ;  /* 0x0000000204047819 */ /* 0x000fe200000006ff */
[----:B------:R-:W-:Y:S01]  /*05b0*/  UMOV UR5, 0x3bf921fb ;  /* 0x3bf921fb00057882 */ /* 0x000fe20000000000 */
[----:B------:R-:W-:Y:S02]  /*05c0*/  SHF.R.S32.HI R2, RZ, 0x1f, R9 ;  /* 0x0000001fff027819 */ /* 0x000fe40000011409 */
[----:B------:R-:W-:Y:S02]  /*05d0*/  ISETP.GE.AND P0, PT, R0, RZ, PT ;  /* 0x000000ff0000720c */ /* 0x000fe40003f06270 */
[C---:B------:R-:W-:Y:S02]  /*05e0*/  LOP3.LUT R4, R2.reuse, R4, RZ, 0x3c, !PT ;  /* 0x0000000402047212 */ /* 0x040fe400078e3cff */
[----:B------:R-:W-:-:S02]  /*05f0*/  LOP3.LUT R5, R2, R9, RZ, 0x3c, !PT ;  /* 0x0000000902057212 */ /* 0x000fc400078e3cff */
[----:B------:R-:W-:Y:S02]  /*0600*/  SHF.R.U32.HI R6, RZ, 0x1e, R7 ;  /* 0x0000001eff067819 */ /* 0x000fe40000011607 */
[----:B------:R-:W0:Y:S01]  /*0610*/  I2F.F64.S64 R2, R4 ;  /* 0x0000000400027312 */ /* 0x000e220000301c00 */
[C---:B------:R-:W-:Y:S02]  /*0620*/  LOP3.LUT R0, R9.reuse, R0, RZ, 0x3c, !PT ;  /* 0x0000000009007212 */ /* 0x040fe400078e3cff */
[----:B------:R-:W-:Y:S02]  /*0630*/  LEA.HI R6, R9, R6, RZ, 0x1 ;  /* 0x0000000609067211 */ /* 0x000fe400078f08ff */
[----:B------:R-:W-:-:S03]  /*0640*/  ISETP.GE.AND P1, PT, R0, RZ, PT ;  /* 0x000000ff0000720c */ /* 0x000fc60003f26270 */
[----:B------:R-:W-:-:S04]  /*0650*/  IMAD.MOV R0, RZ, RZ, -R6 ;  /* 0x000000ffff007224 */ /* 0x000fc800078e0a06 */
[----:B------:R-:W-:Y:S01]  /*0660*/  @!P0 IMAD.MOV.U32 R6, RZ, RZ, R0 ;  /* 0x000000ffff068224 */ /* 0x000fe200078e0000 */
[----:B0-----:R-:W-:-:S10]  /*0670*/  DMUL R2, R2, UR4 ;  /* 0x0000000402027c28 */ /* 0x001fd40008000000 */
[----:B------:R-:W0:Y:S02]  /*0680*/  F2F.F32.F64 R2, R2 ;  /* 0x0000000200027310 */ /* 0x000e240000301000 */
[----:B0-----:R-:W-:-:S07]  /*0690*/  FSEL R4, -R2, R2, !P1 ;  /* 0x0000000202047208 */ /* 0x001fce0004800100 */
.L_x_2:
[----:B------:R-:W-:Y:S02]  /*06a0*/  IMAD.MOV.U32 R0, RZ, RZ, 0x37cbac00 ;  /* 0x37cbac00ff007424 */ /* 0x000fe400078e00ff */
[----:B------:R-:W-:Y:S01]  /*06b0*/  FMUL R3, R4, R4 ;  /* 0x0000000404037220 */ /* 0x000fe20000400000 */
[----:B------:R-:W-:Y:S01]  /*06c0*/  LOP3.LUT R2, R6, 0x1, RZ, 0xc0, !PT ;  /* 0x0000000106027812 */ /* 0x000fe200078ec0ff */
[----:B------:R-:W-:Y:S01]  /*06d0*/  IMAD.MOV.U32 R7, RZ, RZ, 0x3effffff ;  /* 0x3effffffff077424 */ /* 0x000fe200078e00ff */
[----:B------:R-:W-:Y:S01]  /*06e0*/  MOV R8, 0x3d2aaabb ;  /* 0x3d2aaabb00087802 */ /* 0x000fe20000000f00 */
[----:B------:R-:W-:Y:S01]  /*06f0*/  FFMA R0, R3, R0, -0.0013887860113754868507 ;  /* 0xbab607ed03007423 */ /* 0x000fe20000000000 */
[----:B------:R-:W-:Y:S02]  /*0700*/  ISETP.NE.U32.AND P0, PT, R2, 0x1, PT ;  /* 0x000000010200780c */ /* 0x000fe40003f05070 */
[----:B------:R-:W-:Y:S02]  /*0710*/  LOP3.LUT P1, RZ, R6, 0x2, RZ, 0xc0, !PT ;  /* 0x0000000206ff7812 */ /* 0x000fe4000782c0ff */
[----:B------:R-:W-:-:S02]  /*0720*/  FSEL R2, R0, -0.00019574658654164522886, !P0 ;  /* 0xb94d415300027808 */ /* 0x000fc40004000000 */
[----:B------:R-:W-:Y:S02]  /*0730*/  FSEL R8, R8, 0.0083327032625675201416, !P0 ;  /* 0x3c0885e408087808 */ /* 0x000fe40004000000 */
[----:B------:R-:W-:Y:S02]  /*0740*/  FSEL R0, R4, 1, P0 ;  /* 0x3f80000004007808 */ /* 0x000fe40000000000 */
[----:B------:R-:W-:Y:S01]  /*0750*/  FSEL R7, -R7, -0.16666662693023681641, !P0 ;  /* 0xbe2aaaa807077808 */ /* 0x000fe20004000100 */
[C---:B------:R-:W-:Y:S02]  /*0760*/  FFMA R2, R3.reuse, R2, R8 ;  /* 0x0000000203027223 */ /* 0x040fe40000000008 */
[C---:B------:R-:W-:Y:S02]  /*0770*/  FFMA R5, R3.reuse, R0, RZ ;  /* 0x0000000003057223 */ /* 0x040fe400000000ff */
[----:B------:R-:W-:-:S04]  /*0780*/  FFMA R2, R3, R2, R7 ;  /* 0x0000000203027223 */ /* 0x000fc80000000007 */
[----:B------:R-:W-:Y:S02]  /*0790*/  FFMA R0, R5, R2, R0 ;  /* 0x0000000205007223 */ /* 0x000fe40000000000 */
[----:B------:R-:W0:Y:S02]  /*07a0*/  LDC.64 R2, c[0x0][0x380] ;  /* 0x0000e000ff027b82 */ /* 0x000e240000000a00 */
[----:B------:R-:W-:-:S06]  /*07b0*/  @P1 FADD R0, RZ, -R0 ;  /* 0x80000000ff001221 */ /* 0x000fcc0000000000 */
[----:B------:R-:W1:Y:S02]  /*07c0*/  F2F.BF16.F32 R0, R0 ;  /* 0x0000000000007304 */ /* 0x000e640000202000 */
[----:B-1----:R-:W-:-:S05]  /*07d0*/  IMAD.U32 R5, R0, 0x10000, RZ ;  /* 0x0001000000057824 */ /* 0x002fca00078e00ff */
[----:B0-----:R-:W-:Y:S01]  /*07e0*/  STG.E desc[UR6][R2.64], R5 ;  /* 0x0000000502007986 */ /* 0x001fe2000c101906 */
[----:B------:R-:W-:Y:S05]  /*07f0*/  EXIT ;  /* 0x000000000000794d */ /* 0x000fea0003800000 */
.L_x_5:
        /* <DEDUP_REMOVED lines=16> */
.L_x_37:


//--------------------- .text._Z7_hrsqrtPf13__nv_bfloat16 --------------------------
	.section	.text._Z7_hrsqrtPf13__nv_bfloat16,"ax",@progbits
	.align	128
        .global         _Z7_hrsqrtPf13__nv_bfloat16
        .type           _Z7_hrsqrtPf13__nv_bfloat16,@function
        .size           _Z7_hrsqrtPf13__nv_bfloat16,(.L_x_38 - _Z7_hrsqrtPf13__nv_bfloat16)
        .other          _Z7_hrsqrtPf13__nv_bfloat16,@"STO_CUDA_ENTRY STV_DEFAULT"
_Z7_hrsqrtPf13__nv_bfloat16:
.text._Z7_hrsqrtPf13__nv_bfloat16:
[----:B------:R-:W-:Y:S08]  /*0000*/  LDC R1, c[0x0][0x37c] ;  /* 0x0000df00ff017b82 */ /* 0x000ff00000000800 */
[----:B------:R-:W0:Y:S01]  /*0010*/  LDC.U16 R0, c[0x0][0x388] ;  /* 0x0000e200ff007b82 */ /* 0x000e220000000400 */
[----:B------:R-:W1:Y:S07]  /*0020*/  LDCU.64 UR4, c[0x0][0x358] ;  /* 0x00006b00ff0477ac */ /* 0x000e6e0008000a00 */
[----:B------:R-:W1:Y:S01]  /*0030*/  LDC.64 R2, c[0x0][0x380] ;  /* 0x0000e000ff027b82 */ /* 0x000e620000000a00 */
[----:B0-----:R-:W-:-:S04]  /*0040*/  SHF.L.U32 R0, R0, 0x10, RZ ;  /* 0x0000001000007819 */ /* 0x001fc800000006ff */
[----:B------:R-:W-:-:S13]  /*0050*/  FSETP.GEU.AND P0, PT, |R0|, 1.175494350822287508e-38, PT ;  /* 0x008000000000780b */ /* 0x000fda0003f0e200 */
[----:B------:R-:W-:-:S04]  /*0060*/  @!P0 FMUL R0, R0, 16777216 ;  /* 0x4b80000000008820 */ /* 0x000fc80000400000 */
[----:B------:R-:W0:Y:S02]  /*0070*/  MUFU.RSQ R4, R0 ;  /* 0x0000000000047308 */ /* 0x000e240000001400 */
[----:B0-----:R-:W-:-:S06]  /*0080*/  @!P0 FMUL R4, R4, 4096 ;  /* 0x4580000004048820 */ /* 0x001fcc0000400000 */
[----:B------:R-:W0:Y:S02]  /*0090*/  F2F.BF16.F32 R4, R4 ;  /* 0x0000000400047304 */ /* 0x000e240000202000 */
[----:B0-----:R-:W-:-:S05]  /*00a0*/  SHF.L.U32 R5, R4, 0x10, RZ ;  /* 0x0000001004057819 */ /* 0x001fca00000006ff */
[----:B-1----:R-:W-:Y:S01]  /*00b0*/  STG.E desc[UR4][R2.64], R5 ;  /* 0x0000000502007986 */ /* 0x002fe2000c101904 */
[----:B------:R-:W-:Y:S05]  /*00c0*/  EXIT ;  /* 0x000000000000794d */ /* 0x000fea0003800000 */
.L_x_6:
        /* <DEDUP_REMOVED lines=11> */
.L_x_38:


//--------------------- .text._Z6_hrintPf13__nv_bfloat16 --------------------------
	.section	.text._Z6_hrintPf13__nv_bfloat16,"ax",@progbits
	.align	128
        .global         _Z6_hrintPf13__nv_bfloat16
        .type           _Z6_hrintPf13__nv_bfloat16,@function
        .size           _Z6_hrintPf13__nv_bfloat16,(.L_x_39 - _Z6_hrintPf13__nv_bfloat16)
        .other          _Z6_hrintPf13__nv_bfloat16,@"STO_CUDA_ENTRY STV_DEFAULT"
_Z6_hrintPf13__nv_bfloat16:
.text._Z6_hrintPf13__nv_bfloat16:
[----:B------:R-:W-:Y:S01]  /*0000*/  LDC R1, c[0x0][0x37c] ;  /* 0x0000df00ff017b82 */ /* 0x000fe20000000800 */
[----:B------:R-:W0:Y:S07]  /*0010*/  LDCU.U16 UR4, c[0x0][0x388] ;  /* 0x00007100ff0477ac */ /* 0x000e2e0008000400 */
[----:B------:R-:W1:Y:S01]  /*0020*/  LDC.64 R2, c[0x0][0x380] ;  /* 0x0000e000ff027b82 */ /* 0x000e620000000a00 */
[----:B0-----:R-:W0:Y:S01]  /*0030*/  FRND.BF16 R0, UR4 ;  /* 0x0000000400007d07 */ /* 0x001e220008402000 */
[----:B------:R-:W1:Y:S01]  /*0040*/  LDCU.64 UR4, c[0x0][0x358] ;  /* 0x00006b00ff0477ac */ /* 0x000e620008000a00 */
[----:B0-----:R-:W-:-:S05]  /*0050*/  SHF.L.U32 R5, R0, 0x10, RZ ;  /* 0x0000001000057819 */ /* 0x001fca00000006ff */
[----:B-1----:R-:W-:Y:S01]  /*0060*/  STG.E desc[UR4][R2.64], R5 ;  /* 0x0000000502007986 */ /* 0x002fe2000c101904 */
[----:B------:R-:W-:Y:S05]  /*0070*/  EXIT ;  /* 0x000000000000794d */ /* 0x000fea0003800000 */
.L_x_7:
        /* <DEDUP_REMOVED lines=16> */
.L_x_39:


//--------------------- .text._Z5_hrcpPf13__nv_bfloat16 --------------------------
	.section	.text._Z5_hrcpPf13__nv_bfloat16,"ax",@progbits
	.align	128
        .global         _Z5_hrcpPf13__nv_bfloat16
        .type           _Z5_hrcpPf13__nv_bfloat16,@function
        .size           _Z5_hrcpPf13__nv_bfloat16,(.L_x_40 - _Z5_hrcpPf13__nv_bfloat16)
        .other          _Z5_hrcpPf13__nv_bfloat16,@"STO_CUDA_ENTRY STV_DEFAULT"
_Z5_hrcpPf13__nv_bfloat16:
.text._Z5_hrcpPf13__nv_bfloat16:
[----:B------:R-:W-:Y:S08]  /*0000*/  LDC R1, c[0x0][0x37c] ;  /* 0x0000df00ff017b82 */ /* 0x000ff00000000800 */
[----:B------:R-:W0:Y:S01]  /*0010*/  LDC.U16 R0, c[0x0][0x388] ;  /* 0x0000e200ff007b82 */ /* 0x000e220000000400 */
[----:B------:R-:W-:Y:S01]  /*0020*/  HFMA2 R2, -RZ, RZ, 15, 0 ;  /* 0x4b800000ff027431 */ /* 0x000fe200000001ff */
[----:B------:R-:W1:Y:S01]  /*0030*/  LDCU.64 UR4, c[0x0][0x358] ;  /* 0x00006b00ff0477ac */ /* 0x000e620008000a00 */
[----:B0-----:R-:W-:-:S05]  /*0040*/  IMAD.U32 R0, R0, 0x10000, RZ ;  /* 0x0001000000007824 */ /* 0x001fca00078e00ff */
[C---:B------:R-:W-:Y:S02]  /*0050*/  FSETP.GEU.AND P1, PT, |R0|.reuse, 1.175494350822287508e-38, PT ;  /* 0x008000000000780b */ /* 0x040fe40003f2e200 */
[----:B------:R-:W-:Y:S02]  /*0060*/  FSETP.GT.AND P0, PT, |R0|, 8.50705917302346158658e+37, PT ;  /* 0x7e8000000000780b */ /* 0x000fe40003f04200 */
[----:B------:R-:W-:-:S04]  /*0070*/  FSEL R2, R2, 1, !P1 ;  /* 0x3f80000002027808 */ /* 0x000fc80004800000 */
[----:B------:R-:W-:Y:S02]  /*0080*/  FSEL R5, R2, 0.25, !P0 ;  /* 0x3e80000002057808 */ /* 0x000fe40004000000 */
[----:B------:R-:W1:Y:S03]  /*0090*/  LDC.64 R2, c[0x0][0x380] ;  /* 0x0000e000ff027b82 */ /* 0x000e660000000a00 */
[----:B------:R-:W-:-:S06]  /*00a0*/  FMUL R0, R0, R5 ;  /* 0x0000000500007220 */ /* 0x000fcc0000400000 */
[----:B------:R-:W0:Y:S02]  /*00b0*/  MUFU.RCP R0, R0 ;  /* 0x0000000000007308 */ /* 0x000e240000001000 */
[----:B0-----:R-:W-:-:S06]  /*00c0*/  FMUL R5, R5, R0 ;  /* 0x0000000005057220 */ /* 0x001fcc0000400000 */
[----:B------:R-:W0:Y:S02]  /*00d0*/  F2F.BF16.F32 R5, R5 ;  /* 0x0000000500057304 */ /* 0x000e240000202000 */
[----:B0-----:R-:W-:-:S05]  /*00e0*/  IMAD.U32 R7, R5, 0x10000, RZ ;  /* 0x0001000005077824 */ /* 0x001fca00078e00ff */
[----:B-1----:R-:W-:Y:S01]  /*00f0*/  STG.E desc[UR4][R2.64], R7 ;  /* 0x0000000702007986 */ /* 0x002fe2000c101904 */
[----:B------:R-:W-:Y:S05]  /*0100*/  EXIT ;  /* 0x000000000000794d */ /* 0x000fea0003800000 */
.L_x_8:
        /* <DEDUP_REMOVED lines=15> */
.L_x_40:


//--------------------- .text._Z6_hlog2Pf13__nv_bfloat16 --------------------------
	.section	.text._Z6_hlog2Pf13__nv_bfloat16,"ax",@progbits
	.align	128
        .global         _Z6_hlog2Pf13__nv_bfloat16
        .type           _Z6_hlog2Pf13__nv_bfloat16,@function
        .size           _Z6_hlog2Pf13__nv_bfloat16,(.L_x_41 - _Z6_hlog2Pf13__nv_bfloat16)
        .other          _Z6_hlog2Pf13__nv_bfloat16,@"STO_CUDA_ENTRY STV_DEFAULT"
_Z6_hlog2Pf13__nv_bfloat16:
.text._Z6_hlog2Pf13__nv_bfloat16:
[----:B------:R-:W-:Y:S08]  /*0000*/  LDC R1, c[0x0][0x37c] ;  /* 0x0000df00ff017b82 */ /* 0x000ff00000000800 */
[----:B------:R-:W0:Y:S01]  /*0010*/  LDC.U16 R0, c[0x0][0x388] ;  /* 0x0000e200ff007b82 */ /* 0x000e220000000400 */
[----:B------:R-:W1:Y:S07]  /*0020*/  LDCU.64 UR4, c[0x0][0x358] ;  /* 0x00006b00ff0477ac */ /* 0x000e6e0008000a00 */
[----:B------:R-:W1:Y:S01]  /*0030*/  LDC.64 R2, c[0x0][0x380] ;  /* 0x0000e000ff027b82 */ /* 0x000e620000000a00 */
[----:B0-----:R-:W-:-:S04]  /*0040*/  SHF.L.U32 R0, R0, 0x10, RZ ;  /* 0x0000001000007819 */ /* 0x001fc800000006ff */
[----:B------:R-:W-:-:S13]  /*0050*/  FSETP.GEU.AND P0, PT, |R0|, 1.175494350822287508e-38, PT ;  /* 0x008000000000780b */ /* 0x000fda0003f0e200 */
[----:B------:R-:W-:-:S04]  /*0060*/  @!P0 FMUL R0, R0, 16777216 ;  /* 0x4b80000000008820 */ /* 0x000fc80000400000 */
[----:B------:R-:W0:Y:S02]  /*0070*/  MUFU.LG2 R4, R0 ;  /* 0x0000000000047308 */ /* 0x000e240000000c00 */
[----:B0-----:R-:W-:-:S06]  /*0080*/  @!P0 FADD R4, R4, -24 ;  /* 0xc1c0000004048421 */ /* 0x001fcc0000000000 */
[----:B------:R-:W0:Y:S02]  /*0090*/  F2F.BF16.F32 R4, R4 ;  /* 0x0000000400047304 */ /* 0x000e240000202000 */
[----:B0-----:R-:W-:-:S05]  /*00a0*/  SHF.L.U32 R5, R4, 0x10, RZ ;  /* 0x0000001004057819 */ /* 0x001fca00000006ff */
[----:B-1----:R-:W-:Y:S01]  /*00b0*/  STG.E desc[UR4][R2.64], R5 ;  /* 0x0000000502007986 */ /* 0x002fe2000c101904 */
[----:B------:R-:W-:Y:S05]  /*00c0*/  EXIT ;  /* 0x000000000000794d */ /* 0x000fea0003800000 */
.L_x_9:
        /* <DEDUP_REMOVED lines=11> */
.L_x_41:


//--------------------- .text._Z7_hlog10Pf13__nv_bfloat16 --------------------------
	.section	.text._Z7_hlog10Pf13__nv_bfloat16,"ax",@progbits
	.align	128
        .global         _Z7_hlog10Pf13__nv_bfloat16
        .type           _Z7_hlog10Pf13__nv_bfloat16,@function
        .size           _Z7_hlog10Pf13__nv_bfloat16,(.L_x_42 - _Z7_hlog10Pf13__nv_bfloat16)
        .other          _Z7_hlog10Pf13__nv_bfloat16,@"STO_CUDA_ENTRY STV_DEFAULT"
_Z7_hlog10Pf13__nv_bfloat16:
.text._Z7_hlog10Pf13__nv_bfloat16:
        /* <DEDUP_REMOVED lines=8> */
[----:B0-----:R-:W-:-:S04]  /*0080*/  @!P0 FADD R4, R4, -24 ;  /* 0xc1c0000004048421 */ /* 0x001fc80000000000 */
[----:B------:R-:W-:-:S06]  /*0090*/  FMUL R4, R4, 0.30103000998497009277 ;  /* 0x3e9a209b04047820 */ /* 0x000fcc0000400000 */
[----:B------:R-:W0:Y:S02]  /*00a0*/  F2F.BF16.F32 R4, R4 ;  /* 0x0000000400047304 */ /* 0x000e240000202000 */
[----:B0-----:R-:W-:-:S05]  /*00b0*/  SHF.L.U32 R5, R4, 0x10, RZ ;  /* 0x0000001004057819 */ /* 0x001fca00000006ff */
[----:B-1----:R-:W-:Y:S01]  /*00c0*/  STG.E desc[UR4][R2.64], R5 ;  /* 0x0000000502007986 */ /* 0x002fe2000c101904 */
[----:B------:R-:W-:Y:S05]  /*00d0*/  EXIT ;  /* 0x000000000000794d */ /* 0x000fea0003800000 */
.L_x_10:
        /* <DEDUP_REMOVED lines=10> */
.L_x_42:


//--------------------- .text._Z5_hlogPf13__nv_bfloat16 --------------------------
	.section	.text._Z5_hlogPf13__nv_bfloat16,"ax",@progbits
	.align	128
        .global         _Z5_hlogPf13__nv_bfloat16
        .type           _Z5_hlogPf13__nv_bfloat16,@function
        .size           _Z5_hlogPf13__nv_bfloat16,(.L_x_43 - _Z5_hlogPf13__nv_bfloat16)
        .other          _Z5_hlogPf13__nv_bfloat16,@"STO_CUDA_ENTRY STV_DEFAULT"
_Z5_hlogPf13__nv_bfloat16:
.text._Z5_hlogPf13__nv_bfloat16:
        /* <DEDUP_REMOVED lines=9> */
[----:B------:R-:W-:-:S06]  /*0090*/  FMUL R4, R4, 0.69314718246459960938 ;  /* 0x3f31721804047820 */ /* 0x000fcc0000400000 */
[----:B------:R-:W0:Y:S02]  /*00a0*/  F2F.BF16.F32 R4, R4 ;  /* 0x0000000400047304 */ /* 0x000e240000202000 */
[----:B0-----:R-:W-:-:S05]  /*00b0*/  SHF.L.U32 R5, R4, 0x10, RZ ;  /* 0x0000001004057819 */ /* 0x001fca00000006ff */
[----:B-1----:R-:W-:Y:S01]  /*00c0*/  STG.E desc[UR4][R2.64], R5 ;  /* 0x0000000502007986 */ /* 0x002fe2000c101904 */
[----:B------:R-:W-:Y:S05]  /*00d0*/  EXIT ;  /* 0x000000000000794d */ /* 0x000fea0003800000 */
.L_x_11:
        /* <DEDUP_REMOVED lines=10> */
.L_x_43:


//--------------------- .text._Z7_hfloorPf13__nv_bfloat16 --------------------------
	.section	.text._Z7_hfloorPf13__nv_bfloat16,"ax",@progbits
	.align	128
        .global         _Z7_hfloorPf13__nv_bfloat16
        .type           _Z7_hfloorPf13__nv_bfloat16,@function
        .size           _Z7_hfloorPf13__nv_bfloat16,(.L_x_44 - _Z7_hfloorPf13__nv_bfloat16)
        .other          _Z7_hfloorPf13__nv_bfloat16,@"STO_CUDA_ENTRY STV_DEFAULT"
_Z7_hfloorPf13__nv_bfloat16:
.text._Z7_hfloorPf13__nv_bfloat16:
[----:B------:R-:W-:Y:S01]  /*0000*/  LDC R1, c[0x0][0x37c] ;  /* 0x0000df00ff017b82 */ /* 0x000fe20000000800 */
[----:B------:R-:W0:Y:S07]  /*0010*/  LDCU.U16 UR4, c[0x0][0x388] ;  /* 0x00007100ff0477ac */ /* 0x000e2e0008000400 */
[----:B------:R-:W1:Y:S01]  /*0020*/  LDC.64 R2, c[0x0][0x380] ;  /* 0x0000e000ff027b82 */ /* 0x000e620000000a00 */
[----:B0-----:R-:W0:Y:S01]  /*0030*/  FRND.BF16.FLOOR R0, UR4 ;  /* 0x0000000400007d07 */ /* 0x001e220008406000 */
[----:B------:R-:W1:Y:S01]  /*0040*/  LDCU.64 UR4, c[0x0][0x358] ;  /* 0x00006b00ff0477ac */ /* 0x000e620008000a00 */
[----:B0-----:R-:W-:-:S05]  /*0050*/  SHF.L.U32 R5, R0, 0x10, RZ ;  /* 0x0000001000057819 */ /* 0x001fca00000006ff */
[----:B-1----:R-:W-:Y:S01]  /*0060*/  STG.E desc[UR4][R2.64], R5 ;  /* 0x0000000502007986 */ /* 0x002fe2000c101904 */
[----:B------:R-:W-:Y:S05]  /*0070*/  EXIT ;  /* 0x000000000000794d */ /* 0x000fea0003800000 */
.L_x_12:
        /* <DEDUP_REMOVED lines=16> */
.L_x_44:


//--------------------- .text._Z6_hexp2Pf13__nv_bfloat16 --------------------------
	.section	.text._Z6_hexp2Pf13__nv_bfloat16,"ax",@progbits
	.align	128
        .global         _Z6_hexp2Pf13__nv_bfloat16
        .type           _Z6_hexp2Pf13__nv_bfloat16,@function
        .size           _Z6_hexp2Pf13__nv_bfloat16,(.L_x_45 - _Z6_hexp2Pf13__nv_bfloat16)
        .other          _Z6_hexp2Pf13__nv_bfloat16,@"STO_CUDA_ENTRY STV_DEFAULT"
_Z6_hexp2Pf13__nv_bfloat16:
.text._Z6_hexp2Pf13__nv_bfloat16:
[----:B------:R-:W-:Y:S08]  /*0000*/  LDC R1, c[0x0][0x37c] ;  /* 0x0000df00ff017b82 */ /* 0x000ff00000000800 */
[----:B------:R-:W0:Y:S01]  /*0010*/  LDC.U16 R0, c[0x0][0x388] ;  /* 0x0000e200ff007b82 */ /* 0x000e220000000400 */
[----:B------:R-:W1:Y:S07]  /*0020*/  LDCU.64 UR4, c[0x0][0x358] ;  /* 0x00006b00ff0477ac */ /* 0x000e6e0008000a00 */
[----:B------:R-:W1:Y:S01]  /*0030*/  LDC.64 R2, c[0x0][0x380] ;  /* 0x0000e000ff027b82 */ /* 0x000e620000000a00 */
[----:B0-----:R-:W-:-:S04]  /*0040*/  SHF.L.U32 R0, R0, 0x10, RZ ;  /* 0x0000001000007819 */ /* 0x001fc800000006ff */
[----:B------:R-:W-:-:S13]  /*0050*/  FSETP.GEU.AND P0, PT, R0, -126, PT ;  /* 0xc2fc00000000780b */ /* 0x000fda0003f0e000 */
[----:B------:R-:W-:-:S04]  /*0060*/  @!P0 FMUL R0, R0, 0.5 ;  /* 0x3f00000000008820 */ /* 0x000fc80000400000 */
[----:B------:R-:W0:Y:S02]  /*0070*/  MUFU.EX2 R4, R0 ;  /* 0x0000000000047308 */ /* 0x000e240000000800 */
[----:B0-----:R-:W-:-:S06]  /*0080*/  @!P0 FMUL R4, R4, R4 ;  /* 0x0000000404048220 */ /* 0x001fcc0000400000 */
[----:B------:R-:W0:Y:S02]  /*0090*/  F2F.BF16.F32 R4, R4 ;  /* 0x0000000400047304 */ /* 0x000e240000202000 */
[----:B0-----:R-:W-:-:S05]  /*00a0*/  SHF.L.U32 R5, R4, 0x10, RZ ;  /* 0x0000001004057819 */ /* 0x001fca00000006ff */
[----:B-1----:R-:W-:Y:S01]  /*00b0*/  STG.E desc[UR4][R2.64], R5 ;  /* 0x0000000502007986 */ /* 0x002fe2000c101904 */
[----:B------:R-:W-:Y:S05]  /*00c0*/  EXIT ;  /* 0x000000000000794d */ /* 0x000fea0003800000 */
.L_x_13:
        /* <DEDUP_REMOVED lines=11> */
.L_x_45:


//--------------------- .text._Z7_hexp10Pf13__nv_bfloat16 --------------------------
	.section	.text._Z7_hexp10Pf13__nv_bfloat16,"ax",@progbits
	.align	128
        .global         _Z7_hexp10Pf13__nv_bfloat16
        .type           _Z7_hexp10Pf13__nv_bfloat16,@function
        .size           _Z7_hexp10Pf13__nv_bfloat16,(.L_x_46 - _Z7_hexp10Pf13__nv_bfloat16)
        .other          _Z7_hexp10Pf13__nv_bfloat16,@"STO_CUDA_ENTRY STV_DEFAULT"
_Z7_hexp10Pf13__nv_bfloat16:
.text._Z7_hexp10Pf13__nv_bfloat16:
[----:B------:R-:W-:Y:S08]  /*0000*/  LDC R1, c[0x0][0x37c] ;  /* 0x0000df00ff017b82 */ /* 0x000ff00000000800 */
[----:B------:R-:W0:Y:S01]  /*0010*/  LDC.U16 R0, c[0x0][0x388] ;  /* 0x0000e200ff007b82 */ /* 0x000e220000000400 */
[----:B------:R-:W1:Y:S07]  /*0020*/  LDCU.64 UR4, c[0x0][0x358] ;  /* 0x00006b00ff0477ac */ /* 0x000e6e0008000a00 */
[----:B------:R-:W2:Y:S08]  /*0030*/  LDC.U16 R5, c[0x0][0x388] ;  /* 0x0000e200ff057b82 */ /* 0x000eb00000000400 */
[----:B------:R-:W1:Y:S01]  /*0040*/  LDC.64 R2, c[0x0][0x380] ;  /* 0x0000e000ff027b82 */ /* 0x000e620000000a00 */
[----:B0-----:R-:W-:-:S04]  /*0050*/  IMAD.U32 R0, R0, 0x10000, RZ ;  /* 0x0001000000007824 */ /* 0x001fc800078e00ff */
[----:B------:R-:W-:Y:S01]  /*0060*/  FMUL R0, R0, 3.3219280242919921875 ;  /* 0x40549a7800007820 */ /* 0x000fe20000400000 */
[----:B--2---:R-:W-:-:S04]  /*0070*/  PRMT R5, R5, 0x9910, RZ ;  /* 0x0000991005057816 */ /* 0x004fc800000000ff */
[----:B------:R-:W-:-:S13]  /*0080*/  FSETP.GEU.AND P0, PT, R0, -126, PT ;  /* 0xc2fc00000000780b */ /* 0x000fda0003f0e000 */
[----:B------:R-:W-:-:S04]  /*0090*/  @!P0 FMUL R0, R0, 0.5 ;  /* 0x3f00000000008820 */ /* 0x000fc80000400000 */
[----:B------:R-:W0:Y:S02]  /*00a0*/  MUFU.EX2 R4, R0 ;  /* 0x0000000000047308 */ /* 0x000e240000000800 */
[----:B0-----:R-:W-:Y:S01]  /*00b0*/  @!P0 FMUL R4, R4, R4 ;  /* 0x0000000404048220 */ /* 0x001fe20000400000 */
[----:B------:R-:W-:-:S05]  /*00c0*/  ISETP.NE.AND P0, PT, R5, -0x436b, PT ;  /* 0xffffbc950500780c */ /* 0x000fca0003f05270 */
[----:B------:R-:W0:Y:S02]  /*00d0*/  F2F.BF16.F32 R4, R4 ;  /* 0x0000000400047304 */ /* 0x000e240000202000 */
[----:B0-----:R-:W-:-:S04]  /*00e0*/  SEL R5, R4, 0x3f75, P0 ;  /* 0x00003f7504057807 */ /* 0x001fc80000000000 */
[----:B------:R-:W-:-:S05]  /*00f0*/  SHF.L.U32 R5, R5, 0x10, RZ ;  /* 0x0000001005057819 */ /* 0x000fca00000006ff */
[----:B-1----:R-:W-:Y:S01]  /*0100*/  STG.E desc[UR4][R2.64], R5 ;  /* 0x0000000502007986 */ /* 0x002fe2000c101904 */
[----:B------:R-:W-:Y:S05]  /*0110*/  EXIT ;  /* 0x000000000000794d */ /* 0x000fea0003800000 */
.L_x_14:
        /* <DEDUP_REMOVED lines=14> */
.L_x_46:


//--------------------- .text._Z5_hexpPf13__nv_bfloat16 --------------------------
	.section	.text._Z5_hexpPf13__nv_bfloat16,"ax",@progbits
	.align	128
        .global         _Z5_hexpPf13__nv_bfloat16
        .type           _Z5_hexpPf13__nv_bfloat16,@function
        .size           _Z5_hexpPf13__nv_bfloat16,(.L_x_47 - _Z5_hexpPf13__nv_bfloat16)
        .other          _Z5_hexpPf13__nv_bfloat16,@"STO_CUDA_ENTRY STV_DEFAULT"
_Z5_hexpPf13__nv_bfloat16:
.text._Z5_hexpPf13__nv_bfloat16:
[----:B------:R-:W-:Y:S08]  /*0000*/  LDC R1, c[0x0][0x37c] ;  /* 0x0000df00ff017b82 */ /* 0x000ff00000000800 */
[----:B------:R-:W0:Y:S01]  /*0010*/  LDC.U16 R0, c[0x0][0x388] ;  /* 0x0000e200ff007b82 */ /* 0x000e220000000400 */
[----:B------:R-:W1:Y:S07]  /*0020*/  LDCU.64 UR4, c[0x0][0x358] ;  /* 0x00006b00ff0477ac */ /* 0x000e6e0008000a00 */
[----:B------:R-:W1:Y:S01]  /*0030*/  LDC.64 R2, c[0x0][0x380] ;  /* 0x0000e000ff027b82 */ /* 0x000e620000000a00 */
[----:B0-----:R-:W-:-:S05]  /*0040*/  SHF.L.U32 R0, R0, 0x10, RZ ;  /* 0x0000001000007819 */ /* 0x001fca00000006ff */
[----:B------:R-:W-:-:S05]  /*0050*/  FMUL R0, R0, 1.4426951408386230469 ;  /* 0x3fb8aa3c00007820 */ /* 0x000fca0000400000 */
        /* <DEDUP_REMOVED lines=8> */
.L_x_15:
        /* <DEDUP_REMOVED lines=10> */
.L_x_47:


//--------------------- .text._Z5_hcosPf13__nv_bfloat16 --------------------------
	.section	.text._Z5_hcosPf13__nv_bfloat16,"ax",@progbits
	.align	128
        .global         _Z5_hcosPf13__nv_bfloat16
        .type           _Z5_hcosPf13__nv_bfloat16,@function
        .size           _Z5_hcosPf13__nv_bfloat16,(.L_x_48 - _Z5_hcosPf13__nv_bfloat16)
        .other          _Z5_hcosPf13__nv_bfloat16,@"STO_CUDA_ENTRY STV_DEFAULT"
_Z5_hcosPf13__nv_bfloat16:
.text._Z5_hcosPf13__nv_bfloat16:
        /* <DEDUP_REMOVED lines=23> */
.L_x_17:
        /* <DEDUP_REMOVED lines=12> */
[C---:B------:R-:W-:Y:S01]  /*0230*/  ISETP.EQ.AND P5, PT, R15.reuse, 0x14, PT ;  /* 0x000000140f00780c */ /* 0x040fe20003fa2270 */
[----:B------:R-:W-:Y:S02]  /*0240*/  VIADD R15, R15, 0x4 ;  /* 0x000000040f0f7836 */ /* 0x000fe40000000000 */
[----:B--2---:R-:W-:-:S03]  /*0250*/  IMAD.WIDE.U32 R2, R3, R6, RZ ;  /* 0x0000000603027225 */ /* 0x004fc600078e00ff */
[----:B------:R-:W-:-:S04]  /*0260*/  IADD3 R2, P6, PT, R2, R9, RZ ;  /* 0x0000000902027210 */ /* 0x000fc80007fde0ff */
[-C--:B------:R-:W-:Y:S01]  /*0270*/  @P0 MOV R8, R2.reuse ;  /* 0x0000000200080202 */ /* 0x080fe20000000f00 */
[----:B------:R-:W-:Y:S02]  /*0280*/  IMAD.X R9, R3, 0x1, R7, P6 ;  /* 0x0000000103097824 */ /* 0x000fe400030e0607 */
[----:B------:R-:W-:Y:S01]  /*0290*/  @P5 MOV R14, R2 ;  /* 0x00000002000e5202 */ /* 0x000fe20000000f00 */
        /* <DEDUP_REMOVED lines=17> */
[----:B------:R-:W-:Y:S01]  /*03b0*/  @P3 IMAD.MOV.U32 R3, RZ, RZ, R8 ;  /* 0x000000ffff033224 */ /* 0x000fe200078e0008 */
[C---:B------:R-:W-:Y:S01]  /*03c0*/  ISETP.EQ.AND P3, PT, R5.reuse, -0x4, PT ;  /* 0xfffffffc0500780c */ /* 0x040fe20003f62270 */
[--C-:B------:R-:W-:Y:S01]  /*03d0*/  @P4 IMAD.MOV.U32 R3, RZ, RZ, R10.reuse ;  /* 0x000000ffff034224 */ /* 0x100fe200078e000a */
[----:B------:R-:W-:Y:S01]  /*03e0*/  @P4 MOV R4, R8 ;  /* 0x0000000800044202 */ /* 0x000fe20000000f00 */
[----:B------:R-:W-:Y:S01]  /*03f0*/  @P2 IMAD.MOV.U32 R3, RZ, RZ, R11 ;  /* 0x000000ffff032224 */ /* 0x000fe200078e000b */
[----:B------:R-:W-:Y:S01]  /*0400*/  ISETP.EQ.AND P4, PT, R5, 0x4, PT ;  /* 0x000000040500780c */ /* 0x000fe20003f82270 */
[----:B------:R-:W-:Y:S01]  /*0410*/  @P2 IMAD.MOV.U32 R4, RZ, RZ, R10 ;  /* 0x000000ffff042224 */ /* 0x000fe200078e000a */
[----:B------:R-:W-:Y:S01]  /*0420*/  @P1 MOV R3, R12 ;  /* 0x0000000c00031202 */ /* 0x000fe20000000f00 */
[----:B------:R-:W-:Y:S02]  /*0430*/  @P0 IMAD.MOV.U32 R3, RZ, RZ, R13 ;  /* 0x000000ffff030224 */ /* 0x000fe400078e000d */
[----:B------:R-:W-:-:S02]  /*0440*/  @P1 IMAD.MOV.U32 R4, RZ, RZ, R11 ;  /* 0x000000ffff041224 */ /* 0x000fc400078e000b */
[----:B------:R-:W-:Y:S02]  /*0450*/  @P0 IMAD.MOV.U32 R4, RZ, RZ, R12 ;  /* 0x000000ffff040224 */ /* 0x000fe400078e000c */
[----:B------:R-:W-:Y:S02]  /*0460*/  @P3 IMAD.MOV.U32 R3, RZ, RZ, R14 ;  /* 0x000000ffff033224 */ /* 0x000fe400078e000e */
[----:B------:R-:W-:Y:S02]  /*0470*/  @P5 IMAD.MOV.U32 R3, RZ, RZ, R9 ;  /* 0x000000ffff035224 */ /* 0x000fe400078e0009 */
[----:B------:R-:W-:Y:S01]  /*0480*/  @P3 IMAD.MOV.U32 R4, RZ, RZ, R13 ;  /* 0x000000ffff043224 */ /* 0x000fe200078e000d */
[----:B------:R-:W-:Y:S01]  /*0490*/  @P5 MOV R4, R14 ;  /* 0x0000000e00045202 */ /* 0x000fe20000000f00 */
[----:B------:R-:W-:Y:S02]  /*04a0*/  @P4 IMAD.MOV.U32 R4, RZ, RZ, R9 ;  /* 0x000000ffff044224 */ /* 0x000fe400078e0009 */
[----:B------:R-:W-:Y:S01]  /*04b0*/  IMAD.MOV.U32 R7, RZ, RZ, R3 ;  /* 0x000000ffff077224 */ /* 0x000fe200078e0003 */
[----:B------:R-:W-:Y:S06]  /*04c0*/  @!P6 BRA `(.L_x_18) ;  /* 0x00000000002ce947 */ /* 0x000fec0003800000 */
[----:B------:R-:W-:Y:S01]  /*04d0*/  @P2 MOV R3, R8 ;  /* 0x0000000800032202 */ /* 0x000fe20000000f00 */
[----:B------:R-:W-:Y:S01]  /*04e0*/  @P1 IMAD.MOV.U32 R3, RZ, RZ, R10 ;  /* 0x000000ffff031224 */ /* 0x000fe200078e000a */
[----:B------:R-:W-:Y:S01]  /*04f0*/  LOP3.LUT R2, R2, 0x1f, RZ, 0xc0, !PT ;  /* 0x0000001f02027812 */ /* 0x000fe200078ec0ff */
[----:B------:R-:W-:Y:S01]  /*0500*/  @P0 IMAD.MOV.U32 R3, RZ, RZ, R11 ;  /* 0x000000ffff030224 */ /* 0x000fe200078e000b */
[----:B------:R-:W-:Y:S01]  /*0510*/  ISETP.EQ.AND P0, PT, R5, 0x8, PT ;  /* 0x000000080500780c */ /* 0x000fe20003f02270 */
[----:B------:R-:W-:Y:S01]  /*0520*/  @P3 IMAD.MOV.U32 R3, RZ, RZ, R12 ;  /* 0x000000ffff033224 */ /* 0x000fe200078e000c */
[----:B------:R-:W-:Y:S01]  /*0530*/  @P5 MOV R3, R13 ;  /* 0x0000000d00035202 */ /* 0x000fe20000000f00 */
[----:B------:R-:W-:Y:S01]  /*0540*/  @P4 IMAD.MOV.U32 R3, RZ, RZ, R14 ;  /* 0x000000ffff034224 */ /* 0x000fe200078e000e */
[----:B------:R-:W-:-:S09]  /*0550*/  SHF.L.W.U32.HI R7, R4, R2, R7 ;  /* 0x0000000204077219 */ /* 0x000fd20000010e07 */
[----:B------:R-:W-:-:S05]  /*0560*/  @P0 IMAD.MOV.U32 R3, RZ, RZ, R9 ;  /* 0x000000ffff030224 */ /* 0x000fca00078e0009 */
[----:B------:R-:W-:-:S07]  /*0570*/  SHF.L.W.U32.HI R4, R3, R2, R4 ;  /* 0x0000000203047219 */ /* 0x000fce0000010e04 */
.L_x_18:
[C---:B------:R-:W-:Y:S01]  /*0580*/  SHF.L.W.U32.HI R9, R4.reuse, 0x2, R7 ;  /* 0x0000000204097819 */ /* 0x040fe20000010e07 */
[----:B------:R-:W-:Y:S01]  /*0590*/  IMAD.SHL.U32 R4, R4, 0x4, RZ ;  /* 0x0000000404047824 */ /* 0x000fe200078e00ff */
[----:B------:R-:W-:Y:S01]  /*05a0*/  UMOV UR4, 0x54442d19 ;  /* 0x54442d1900047882 */ /* 0x000fe20000000000 */
        /* <DEDUP_REMOVED lines=9> */
[----:B------:R-:W-:Y:S02]  /*0640*/  ISETP.GE.AND P1, PT, R0, RZ, PT ;  /* 0x000000ff0000720c */ /* 0x000fe40003f26270 */
[----:B------:R-:W-:-:S05]  /*0650*/  IADD3 R0, PT, PT, -R6, RZ, RZ ;  /* 0x000000ff06007210 */ /* 0x000fca0007ffe1ff */
[----:B------:R-:W-:Y:S01]  /*0660*/  @!P0 IMAD.MOV.U32 R6, RZ, RZ, R0 ;  /* 0x000000ffff068224 */ /* 0x000fe200078e0000 */
[----:B0-----:R-:W-:-:S10]  /*0670*/  DMUL R2, R2, UR4 ;  /* 0x0000000402027c28 */ /* 0x001fd40008000000 */
[----:B------:R-:W0:Y:S02]  /*0680*/  F2F.F32.F64 R2, R2 ;  /* 0x0000000200027310 */ /* 0x000e240000301000 */
[----:B0-----:R-:W-:-:S07]  /*0690*/  FSEL R4, -R2, R2, !P1 ;  /* 0x0000000202047208 */ /* 0x001fce0004800100 */
.L_x_16:
[----:B------:R-:W-:Y:S02]  /*06a0*/  IMAD.MOV.U32 R0, RZ, RZ, 0x37cbac00 ;  /* 0x37cbac00ff007424 */ /* 0x000fe400078e00ff */
[----:B------:R-:W-:Y:S01]  /*06b0*/  FMUL R3, R4, R4 ;  /* 0x0000000404037220 */ /* 0x000fe20000400000 */
[C---:B------:R-:W-:Y:S01]  /*06c0*/  LOP3.LUT R2, R6.reuse, 0x1, RZ, 0xc0, !PT ;  /* 0x0000000106027812 */ /* 0x040fe200078ec0ff */
[----:B------:R-:W-:Y:S01]  /*06d0*/  IMAD.MOV.U32 R8, RZ, RZ, 0x3c0885e4 ;  /* 0x3c0885e4ff087424 */ /* 0x000fe200078e00ff */
[----:B------:R-:W-:Y:S01]  /*06e0*/  IADD3 R6, PT, PT, R6, 0x1, RZ ;  /* 0x0000000106067810 */ /* 0x000fe20007ffe0ff */
[----:B------:R-:W-:Y:S01]  /*06f0*/  FFMA R0, R3, R0, -0.0013887860113754868507 ;  /* 0xbab607ed03007423 */ /* 0x000fe20000000000 */
[----:B------:R-:W-:Y:S01]  /*0700*/  ISETP.NE.U32.AND P0, PT, R2, 0x1, PT ;  /* 0x000000010200780c */ /* 0x000fe20003f05070 */
[----:B------:R-:W-:Y:S01]  /*0710*/  IMAD.MOV.U32 R7, RZ, RZ, 0x3e2aaaa8 ;  /* 0x3e2aaaa8ff077424 */ /* 0x000fe200078e00ff */
[----:B------:R-:W-:Y:S02]  /*0720*/  LOP3.LUT P1, RZ, R6, 0x2, RZ, 0xc0, !PT ;  /* 0x0000000206ff7812 */ /* 0x000fe4000782c0ff */
[----:B------:R-:W-:-:S02]  /*0730*/  FSEL R2, R0, -0.00019574658654164522886, P0 ;  /* 0xb94d415300027808 */ /* 0x000fc40000000000 */
[----:B------:R-:W-:Y:S02]  /*0740*/  FSEL R8, R8, 0.041666727513074874878, !P0 ;  /* 0x3d2aaabb08087808 */ /* 0x000fe40004000000 */
[----:B------:R-:W-:Y:S02]  /*0750*/  FSEL R0, R4, 1, !P0 ;  /* 0x3f80000004007808 */ /* 0x000fe40004000000 */
[----:B------:R-:W-:Y:S01]  /*0760*/  FSEL R7, -R7, -0.4999999701976776123, !P0 ;  /* 0xbeffffff07077808 */ /* 0x000fe20004000100 */
        /* <DEDUP_REMOVED lines=10> */
.L_x_19:
        /* <DEDUP_REMOVED lines=15> */
.L_x_48:


//--------------------- .text._Z6_hceilPf13__nv_bfloat16 --------------------------
	.section	.text._Z6_hceilPf13__nv_bfloat16,"ax",@progbits
	.align	128
        .global         _Z6_hceilPf13__nv_bfloat16
        .type           _Z6_hceilPf13__nv_bfloat16,@function
        .size           _Z6_hceilPf13__nv_bfloat16,(.L_x_49 - _Z6_hceilPf13__nv_bfloat16)
        .other          _Z6_hceilPf13__nv_bfloat16,@"STO_CUDA_ENTRY STV_DEFAULT"
_Z6_hceilPf13__nv_bfloat16:
.text._Z6_hceilPf13__nv_bfloat16:
[----:B------:R-:W-:Y:S01]  /*0000*/  LDC R1, c[0x0][0x37c] ;  /* 0x0000df00ff017b82 */ /* 0x000fe20000000800 */
[----:B------:R-:W0:Y:S07]  /*0010*/  LDCU.U16 UR4, c[0x0][0x388] ;  /* 0x00007100ff0477ac */ /* 0x000e2e0008000400 */
[----:B------:R-:W1:Y:S01]  /*0020*/  LDC.64 R2, c[0x0][0x380] ;  /* 0x0000e000ff027b82 */ /* 0x000e620000000a00 */
[----:B0-----:R-:W0:Y:S01]  /*0030*/  FRND.BF16.CEIL R0, UR4 ;  /* 0x0000000400007d07 */ /* 0x001e22000840a000 */
[----:B------:R-:W1:Y:S01]  /*0040*/  LDCU.64 UR4, c[0x0][0x358] ;  /* 0x00006b00ff0477ac */ /* 0x000e620008000a00 */
[----:B0-----:R-:W-:-:S05]  /*0050*/  SHF.L.U32 R5, R0, 0x10, RZ ;  /* 0x0000001000057819 */ /* 0x001fca00000006ff */
[----:B-1----:R-:W-:Y:S01]  /*0060*/  STG.E desc[UR4][R2.64], R5 ;  /* 0x0000000502007986 */ /* 0x002fe2000c101904 */
[----:B------:R-:W-:Y:S05]  /*0070*/  EXIT ;  /* 0x000000000000794d */ /* 0x000fea0003800000 */
.L_x_20:
        /* <DEDUP_REMOVED lines=16> */
.L_x_49:


//--------------------- .text._Z8hsub_satPf13__nv_bfloat16S0_ --------------------------
	.section	.text._Z8hsub_satPf13__nv_bfloat16S0_,"ax",@progbits
	.align	128
        .global         _Z8hsub_satPf13__nv_bfloat16S0_
        .type           _Z8hsub_satPf13__nv_bfloat16S0_,@function
        .size           _Z8hsub_satPf13__nv_bfloat16S0_,(.L_x_50 - _Z8hsub_satPf13__nv_bfloat16S0_)
        .other          _Z8hsub_satPf13__nv_bfloat16S0_,@"STO_CUDA_ENTRY STV_DEFAULT"
_Z8hsub_satPf13__nv_bfloat16S0_:
.text._Z8hsub_satPf13__nv_bfloat16S0_:
[----:B------:R-:W-:Y:S08]  /*0000*/  LDC R1, c[0x0][0x37c] ;  /* 0x0000df00ff017b82 */ /* 0x000ff00000000800 */
[----:B------:R-:W0:Y:S01]  /*0010*/  LDC R0, c[0x0][0x388] ;  /* 0x0000e200ff007b82 */ /* 0x000e220000000800 */
[----:B------:R-:W1:Y:S07]  /*0020*/  LDCU.64 UR4, c[0x0][0x358] ;  /* 0x00006b00ff0477ac */ /* 0x000e6e0008000a00 */
[----:B------:R-:W1:Y:S01]  /*0030*/  LDC.64 R2, c[0x0][0x380] ;  /* 0x0000e000ff027b82 */ /* 0x000e620000000a00 */
[----:B0-----:R-:W-:-:S05]  /*0040*/  HFMA2.BF16_V2 R0, R0.H1_H1, -1, -1, R0.H0_H0 ;  /* 0xbf80bf8000007831 */ /* 0x001fca0000240c00 */
[----:B------:R-:W-:-:S04]  /*0050*/  HMNMX2.BF16_V2 R0, R0.H0_H0, RZ.H0_H0, !PT ;  /* 0x200000ff00007240 */ /* 0x000fc80007a00800 */
[----:B------:R-:W-:-:S05]  /*0060*/  HMNMX2.BF16_V2 R0, R0.H0_H0, 1, 1, PT ;  /* 0x3f803f8000007840 */ /* 0x000fca0003a00800 */
[----:B------:R-:W-:-:S05]  /*0070*/  SHF.L.U32 R5, R0, 0x10, RZ ;  /* 0x0000001000057819 */ /* 0x000fca00000006ff */
[----:B-1----:R-:W-:Y:S01]  /*0080*/  STG.E desc[UR4][R2.64], R5 ;  /* 0x0000000502007986 */ /* 0x002fe2000c101904 */
[----:B------:R-:W-:Y:S05]  /*0090*/  EXIT ;  /* 0x000000000000794d */ /* 0x000fea0003800000 */
.L_x_21:
        /* <DEDUP_REMOVED lines=14> */
.L_x_50:


//--------------------- .text._Z7hsub_rnPf13__nv_bfloat16S0_ --------------------------
	.section	.text._Z7hsub_rnPf13__nv_bfloat16S0_,"ax",@progbits
	.align	128
        .global         _Z7hsub_rnPf13__nv_bfloat16S0_
        .type           _Z7hsub_rnPf13__nv_bfloat16S0_,@function
        .size           _Z7hsub_rnPf13__nv_bfloat16S0_,(.L_x_51 - _Z7hsub_rnPf13__nv_bfloat16S0_)
        .other          _Z7hsub_rnPf13__nv_bfloat16S0_,@"STO_CUDA_ENTRY STV_DEFAULT"
_Z7hsub_rnPf13__nv_bfloat16S0_:
.text._Z7hsub_rnPf13__nv_bfloat16S0_:
[----:B------:R-:W-:Y:S08]  /*0000*/  LDC R1, c[0x0][0x37c] ;  /* 0x0000df00ff017b82 */ /* 0x000ff00000000800 */
[----:B------:R-:W0:Y:S01]  /*0010*/  LDC R0, c[0x0][0x388] ;  /* 0x0000e200ff007b82 */ /* 0x000e220000000800 */
[----:B------:R-:W1:Y:S07]  /*0020*/  LDCU.64 UR4, c[0x0][0x358] ;  /* 0x00006b00ff0477ac */ /* 0x000e6e0008000a00 */
[----:B------:R-:W1:Y:S01]  /*0030*/  LDC.64 R2, c[0x0][0x380] ;  /* 0x0000e000ff027b82 */ /* 0x000e620000000a00 */
[----:B0-----:R-:W-:-:S05]  /*0040*/  HADD2.BF16_V2 R0, R0.H0_H0, -R0.H1_H1 ;  /* 0xb000000000007230 */ /* 0x001fca0000200800 */
[----:B------:R-:W-:-:S05]  /*0050*/  SHF.L.U32 R5, R0, 0x10, RZ ;  /* 0x0000001000057819 */ /* 0x000fca00000006ff */
[----:B-1----:R-:W-:Y:S01]  /*0060*/  STG.E desc[UR4][R2.64], R5 ;  /* 0x0000000502007986 */ /* 0x002fe2000c101904 */
[----:B------:R-:W-:Y:S05]  /*0070*/  EXIT ;  /* 0x000000000000794d */ /* 0x000fea0003800000 */
.L_x_22:
        /* <DEDUP_REMOVED lines=16> */
.L_x_51:


//--------------------- .text._Z4hsubPf13__nv_bfloat16S0_ --------------------------
	.section	.text._Z4hsubPf13__nv_bfloat16S0_,"ax",@progbits
	.align	128
        .global         _Z4hsubPf13__nv_bfloat16S0_
        .type           _Z4hsubPf13__nv_bfloat16S0_,@function
        .size           _Z4hsubPf13__nv_bfloat16S0_,(.L_x_52 - _Z4hsubPf13__nv_bfloat16S0_)
        .other          _Z4hsubPf13__nv_bfloat16S0_,@"STO_CUDA_ENTRY STV_DEFAULT"
_Z4hsubPf13__nv_bfloat16S0_:
.text._Z4hsubPf13__nv_bfloat16S0_:
        /* <DEDUP_REMOVED lines=8> */
.L_x_23:
        /* <DEDUP_REMOVED lines=16> */
.L_x_52:


//--------------------- .text._Z4hnegPf13__nv_bfloat16 --------------------------
	.section	.text._Z4hnegPf13__nv_bfloat16,"ax",@progbits
	.align	128
        .global         _Z4hnegPf13__nv_bfloat16
        .type           _Z4hnegPf13__nv_bfloat16,@function
        .size           _Z4hnegPf13__nv_bfloat16,(.L_x_53 - _Z4hnegPf13__nv_bfloat16)
        .other          _Z4hnegPf13__nv_bfloat16,@"STO_CUDA_ENTRY STV_DEFAULT"
_Z4hnegPf13__nv_bfloat16:
.text._Z4hnegPf13__nv_bfloat16:
[----:B------:R-:W-:Y:S01]  /*0000*/  LDC R1, c[0x0][0x37c] ;  /* 0x0000df00ff017b82 */ /* 0x000fe20000000800 */
[----:B------:R-:W0:Y:S07]  /*0010*/  LDCU.U16 UR6, c[0x0][0x388] ;  /* 0x00007100ff0677ac */ /* 0x000e2e0008000400 */
[----:B------:R-:W1:Y:S01]  /*0020*/  LDC.64 R2, c[0x0][0x380] ;  /* 0x0000e000ff027b82 */ /* 0x000e620000000a00 */
[----:B------:R-:W1:Y:S01]  /*0030*/  LDCU.64 UR4, c[0x0][0x358] ;  /* 0x00006b00ff0477ac */ /* 0x000e620008000a00 */
[----:B0-----:R-:W-:-:S05]  /*0040*/  HFMA2.BF16_V2 R5, -RZ.H0_H0, RZ.H0_H0, -UR6.H0_H0 ;  /* 0xa0000006ff057e31 */ /* 0x001fca00082409ff */
[----:B------:R-:W-:-:S04]  /*0050*/  PRMT R5, R5, 0x5410, RZ ;  /* 0x0000541005057816 */ /* 0x000fc800000000ff */
[----:B------:R-:W-:-:S05]  /*0060*/  SHF.L.U32 R5, R5, 0x10, RZ ;  /* 0x0000001005057819 */ /* 0x000fca00000006ff */
[----:B-1----:R-:W-:Y:S01]  /*0070*/  STG.E desc[UR4][R2.64], R5 ;  /* 0x0000000502007986 */ /* 0x002fe2000c101904 */
[----:B------:R-:W-:Y:S05]  /*0080*/  EXIT ;  /* 0x000000000000794d */ /* 0x000fea0003800000 */
.L_x_24:
        /* <DEDUP_REMOVED lines=15> */
.L_x_53:


//--------------------- .text._Z8hmul_satPf13__nv_bfloat16S0_ --------------------------
	.section	.text._Z8hmul_satPf13__nv_bfloat16S0_,"ax",@progbits
	.align	128
        .global         _Z8hmul_satPf13__nv_bfloat16S0_
        .type           _Z8hmul_satPf13__nv_bfloat16S0_,@function
        .size           _Z8hmul_satPf13__nv_bfloat16S0_,(.L_x_54 - _Z8hmul_satPf13__nv_bfloat16S0_)
        .other          _Z8hmul_satPf13__nv_bfloat16S0_,@"STO_CUDA_ENTRY STV_DEFAULT"
_Z8hmul_satPf13__nv_bfloat16S0_:
.text._Z8hmul_satPf13__nv_bfloat16S0_:
[----:B------:R-:W-:Y:S08]  /*0000*/  LDC R1, c[0x0][0x37c] ;  /* 0x0000df00ff017b82 */ /* 0x000ff00000000800 */
[----:B------:R-:W0:Y:S01]  /*0010*/  LDC R0, c[0x0][0x388] ;  /* 0x0000e200ff007b82 */ /* 0x000e220000000800 */
[----:B------:R-:W1:Y:S07]  /*0020*/  LDCU.64 UR4, c[0x0][0x358] ;  /* 0x00006b00ff0477ac */ /* 0x000e6e0008000a00 */
[----:B------:R-:W1:Y:S01]  /*0030*/  LDC.64 R2, c[0x0][0x380] ;  /* 0x0000e000ff027b82 */ /* 0x000e620000000a00 */
[----:B0-----:R-:W-:-:S05]  /*0040*/  HMUL2.BF16_V2 R0, R0.H0_H0, R0.H1_H1 ;  /* 0x3000000000007232 */ /* 0x001fca0000200800 */
[----:B------:R-:W-:-:S04]  /*0050*/  HMNMX2.BF16_V2 R0, R0.H0_H0, RZ.H0_H0, !PT ;  /* 0x200000ff00007240 */ /* 0x000fc80007a00800 */
[----:B------:R-:W-:-:S05]  /*0060*/  HMNMX2.BF16_V2 R0, R0.H0_H0, 1, 1, PT ;  /* 0x3f803f8000007840 */ /* 0x000fca0003a00800 */
[----:B------:R-:W-:-:S05]  /*0070*/  SHF.L.U32 R5, R0, 0x10, RZ ;  /* 0x0000001000057819 */ /* 0x000fca00000006ff */
[----:B-1----:R-:W-:Y:S01]  /*0080*/  STG.E desc[UR4][R2.64], R5 ;  /* 0x0000000502007986 */ /* 0x002fe2000c101904 */
[----:B------:R-:W-:Y:S05]  /*0090*/  EXIT ;  /* 0x000000000000794d */ /* 0x000fea0003800000 */
.L_x_25:
        /* <DEDUP_REMOVED lines=14> */
.L_x_54:


//--------------------- .text._Z7hmul_rnPf13__nv_bfloat16S0_ --------------------------
	.section	.text._Z7hmul_rnPf13__nv_bfloat16S0_,"ax",@progbits
	.align	128
        .global         _Z7hmul_rnPf13__nv_bfloat16S0_
        .type           _Z7hmul_rnPf13__nv_bfloat16S0_,@function
        .size           _Z7hmul_rnPf13__nv_bfloat16S0_,(.L_x_55 - _Z7hmul_rnPf13__nv_bfloat16S0_)
        .other          _Z7hmul_rnPf13__nv_bfloat16S0_,@"STO_CUDA_ENTRY STV_DEFAULT"
_Z7hmul_rnPf13__nv_bfloat16S0_:
.text._Z7hmul_rnPf13__nv_bfloat16S0_:
[----:B------:R-:W-:Y:S08]  /*0000*/  LDC R1, c[0x0][0x37c] ;  /* 0x0000df00ff017b82 */ /* 0x000ff00000000800 */
[----:B------:R-:W0:Y:S01]  /*0010*/  LDC R0, c[0x0][0x388] ;  /* 0x0000e200ff007b82 */ /* 0x000e220000000800 */
[----:B------:R-:W1:Y:S07]  /*0020*/  LDCU.64 UR4, c[0x0][0x358] ;  /* 0x00006b00ff0477ac */ /* 0x000e6e0008000a00 */
[----:B------:R-:W1:Y:S01]  /*0030*/  LDC.64 R2, c[0x0][0x380] ;  /* 0x0000e000ff027b82 */ /* 0x000e620000000a00 */
[----:B0-----:R-:W-:-:S05]  /*0040*/  HMUL2.BF16_V2 R0, R0.H0_H0, R0.H1_H1 ;  /* 0x3000000000007232 */ /* 0x001fca0000200800 */
[----:B------:R-:W-:-:S05]  /*0050*/  SHF.L.U32 R5, R0, 0x10, RZ ;  /* 0x0000001000057819 */ /* 0x000fca00000006ff */
[----:B-1----:R-:W-:Y:S01]  /*0060*/  STG.E desc[UR4][R2.64], R5 ;  /* 0x0000000502007986 */ /* 0x002fe2000c101904 */
[----:B------:R-:W-:Y:S05]  /*0070*/  EXIT ;  /* 0x000000000000794d */ /* 0x000fea0003800000 */
.L_x_26:
        /* <DEDUP_REMOVED lines=16> */
.L_x_55:


//--------------------- .text._Z4hmulPf13__nv_bfloat16S0_ --------------------------
	.section	.text._Z4hmulPf13__nv_bfloat16S0_,"ax",@progbits
	.align	128
        .global         _Z4hmulPf13__nv_bfloat16S0_
        .type           _Z4hmulPf13__nv_bfloat16S0_,@function
        .size           _Z4hmulPf13__nv_bfloat16S0_,(.L_x_56 - _Z4hmulPf13__nv_bfloat16S0_)
        .other          _Z4hmulPf13__nv_bfloat16S0_,@"STO_CUDA_ENTRY STV_DEFAULT"
_Z4hmulPf13__nv_bfloat16S0_:
.text._Z4hmulPf13__nv_bfloat16S0_:
        /* <DEDUP_REMOVED lines=8> */
.L_x_27:
        /* <DEDUP_REMOVED lines=16> */
.L_x_56:


//--------------------- .text._Z8hfma_satPf13__nv_bfloat16S0_S0_ --------------------------
	.section	.text._Z8hfma_satPf13__nv_bfloat16S0_S0_,"ax",@progbits
	.align	128
        .global         _Z8hfma_satPf13__nv_bfloat16S0_S0_
        .type           _Z8hfma_satPf13__nv_bfloat16S0_S0_,@function
        .size           _Z8hfma_satPf13__nv_bfloat16S0_S0_,(.L_x_57 - _Z8hfma_satPf13__nv_bfloat16S0_S0_)
        .other          _Z8hfma_satPf13__nv_bfloat16S0_S0_,@"STO_CUDA_ENTRY STV_DEFAULT"
_Z8hfma_satPf13__nv_bfloat16S0_S0_:
.text._Z8hfma_satPf13__nv_bfloat16S0_S0_:
[----:B------:R-:W-:Y:S08]  /*0000*/  LDC R1, c[0x0][0x37c] ;  /* 0x0000df00ff017b82 */ /* 0x000ff00000000800 */
[----:B------:R-:W0:Y:S01]  /*0010*/  LDC R0, c[0x0][0x388] ;  /* 0x0000e200ff007b82 */ /* 0x000e220000000800 */
[----:B------:R-:W0:Y:S07]  /*0020*/  LDCU.U16 UR4, c[0x0][0x38c] ;  /* 0x00007180ff0477ac */ /* 0x000e2e0008000400 */
[----:B------:R-:W1:Y:S01]  /*0030*/  LDC.64 R2, c[0x0][0x380] ;  /* 0x0000e000ff027b82 */ /* 0x000e620000000a00 */
[----:B0-----:R-:W-:Y:S01]  /*0040*/  HFMA2.BF16_V2 R0, R0.H0_H0, R0.H1_H1, UR4.H0_H0 ;  /* 0x2000000400007e31 */ /* 0x001fe20008260800 */
[----:B------:R-:W1:Y:S04]  /*0050*/  LDCU.64 UR4, c[0x0][0x358] ;  /* 0x00006b00ff0477ac */ /* 0x000e680008000a00 */
[----:B------:R-:W-:-:S04]  /*0060*/  HMNMX2.BF16_V2 R0, R0.H0_H0, RZ.H0_H0, !PT ;  /* 0x200000ff00007240 */ /* 0x000fc80007a00800 */
[----:B------:R-:W-:-:S05]  /*0070*/  HMNMX2.BF16_V2 R0, R0.H0_H0, 1, 1, PT ;  /* 0x3f803f8000007840 */ /* 0x000fca0003a00800 */
[----:B------:R-:W-:-:S05]  /*0080*/  SHF.L.U32 R5, R0, 0x10, RZ ;  /* 0x0000001000057819 */ /* 0x000fca00000006ff */
[----:B-1----:R-:W-:Y:S01]  /*0090*/  STG.E desc[UR4][R2.64], R5 ;  /* 0x0000000502007986 */ /* 0x002fe2000c101904 */
[----:B------:R-:W-:Y:S05]  /*00a0*/  EXIT ;  /* 0x000000000000794d */ /* 0x000fea0003800000 */
.L_x_28:
        /* <DEDUP_REMOVED lines=13> */
.L_x_57:


//--------------------- .text._Z4hfmaPf13__nv_bfloat16S0_S0_ --------------------------
	.section	.text._Z4hfmaPf13__nv_bfloat16S0_S0_,"ax",@progbits
	.align	128
        .global         _Z4hfmaPf13__nv_bfloat16S0_S0_
        .type           _Z4hfmaPf13__nv_bfloat16S0_S0_,@function
        .size           _Z4hfmaPf13__nv_bfloat16S0_S0_,(.L_x_58 - _Z4hfmaPf13__nv_bfloat16S0_S0_)
        .other          _Z4hfmaPf13__nv_bfloat16S0_S0_,@"STO_CUDA_ENTRY STV_DEFAULT"
_Z4hfmaPf13__nv_bfloat16S0_S0_:
.text._Z4hfmaPf13__nv_bfloat16S0_S0_:
[----:B------:R-:W-:Y:S08]  /*0000*/  LDC R1, c[0x0][0x37c] ;  /* 0x0000df00ff017b82 */ /* 0x000ff00000000800 */
[----:B------:R-:W0:Y:S01]  /*0010*/  LDC R0, c[0x0][0x388] ;  /* 0x0000e200ff007b82 */ /* 0x000e220000000800 */
[----:B------:R-:W0:Y:S01]  /*0020*/  LDCU.U16 UR6, c[0x0][0x38c] ;  /* 0x00007180ff0677ac */ /* 0x000e220008000400 */
[----:B------:R-:W1:Y:S06]  /*0030*/  LDCU.64 UR4, c[0x0][0x358] ;  /* 0x00006b00ff0477ac */ /* 0x000e6c0008000a00 */
[----:B------:R-:W1:Y:S01]  /*0040*/  LDC.64 R2, c[0x0][0x380] ;  /* 0x0000e000ff027b82 */ /* 0x000e620000000a00 */
[----:B0-----:R-:W-:-:S05]  /*0050*/  HFMA2.BF16_V2 R0, R0.H0_H0, R0.H1_H1, UR6.H0_H0 ;  /* 0x2000000600007e31 */ /* 0x001fca0008260800 */
[----:B------:R-:W-:-:S05]  /*0060*/  SHF.L.U32 R5, R0, 0x10, RZ ;  /* 0x0000001000057819 */ /* 0x000fca00000006ff */
[----:B-1----:R-:W-:Y:S01]  /*0070*/  STG.E desc[UR4][R2.64], R5 ;  /* 0x0000000502007986 */ /* 0x002fe2000c101904 */
[----:B------:R-:W-:Y:S05]  /*0080*/  EXIT ;  /* 0x000000000000794d */ /* 0x000fea0003800000 */
.L_x_29:
        /* <DEDUP_REMOVED lines=15> */
.L_x_58:


//--------------------- .text._Z4hdivPf13__nv_bfloat16S0_ --------------------------
	.section	.text._Z4hdivPf13__nv_bfloat16S0_,"ax",@progbits
	.align	128
        .global         _Z4hdivPf13__nv_bfloat16S0_
        .type           _Z4hdivPf13__nv_bfloat16S0_,@function
        .size           _Z4hdivPf13__nv_bfloat16S0_,(.L_x_59 - _Z4hdivPf13__nv_bfloat16S0_)
        .other          _Z4hdivPf13__nv_bfloat16S0_,@"STO_CUDA_ENTRY STV_DEFAULT"
_Z4hdivPf13__nv_bfloat16S0_:
.text._Z4hdivPf13__nv_bfloat16S0_:
[----:B------:R-:W-:Y:S08]  /*0000*/  LDC R1, c[0x0][0x37c] ;  /* 0x0000df00ff017b82 */ /* 0x000ff00000000800 */
[----:B------:R-:W0:Y:S01]  /*0010*/  LDC.U16 R0, c[0x0][0x38a] ;  /* 0x0000e280ff007b82 */ /* 0x000e220000000400 */
[----:B------:R-:W1:Y:S01]  /*0020*/  LDCU.64 UR4, c[0x0][0x358] ;  /* 0x00006b00ff0477ac */ /* 0x000e620008000a00 */
[----:B0-----:R-:W-:-:S06]  /*0030*/  SHF.L.U32 R4, R0, 0x10, RZ ;  /* 0x0000001000047819 */ /* 0x001fcc00000006ff */
[----:B------:R-:W0:Y:S01]  /*0040*/  LDC.U16 R0, c[0x0][0x388] ;  /* 0x0000e200ff007b82 */ /* 0x000e220000000400 */
[----:B------:R-:W-:-:S13]  /*0050*/  FSETP.GE.AND P0, PT, |R4|, 8.50705917302346158658e+37, PT ;  /* 0x7e8000000400780b */ /* 0x000fda0003f06200 */
[----:B------:R-:W-:-:S05]  /*0060*/  @P0 FMUL R4, R4, 0.25 ;  /* 0x3e80000004040820 */ /* 0x000fca0000400000 */
[----:B------:R-:W-:Y:S02]  /*0070*/  FSETP.GEU.AND P1, PT, |R4|, 1.175494350822287508e-38, PT ;  /* 0x008000000400780b */ /* 0x000fe40003f2e200 */
[----:B0-----:R-:W-:-:S11]  /*0080*/  SHF.L.U32 R0, R0, 0x10, RZ ;  /* 0x0000001000007819 */ /* 0x001fd600000006ff */
[----:B------:R-:W-:Y:S01]  /*0090*/  @!P1 FMUL R4, R4, 16777216 ;  /* 0x4b80000004049820 */ /* 0x000fe20000400000 */
[----:B------:R-:W-:-:S03]  /*00a0*/  @!P1 FMUL R0, R0, 16777216 ;  /* 0x4b80000000009820 */ /* 0x000fc60000400000 */
[----:B------:R-:W0:Y:S02]  /*00b0*/  MUFU.RCP R3, R4 ;  /* 0x0000000400037308 */ /* 0x000e240000001000 */
[----:B0-----:R-:W-:Y:S02]  /*00c0*/  FMUL R0, R3, R0 ;  /* 0x0000000003007220 */ /* 0x001fe40000400000 */
[----:B------:R-:W1:Y:S02]  /*00d0*/  LDC.64 R2, c[0x0][0x380] ;  /* 0x0000e000ff027b82 */ /* 0x000e640000000a00 */
[----:B------:R-:W-:-:S06]  /*00e0*/  @P0 FMUL R0, R0, 0.25 ;  /* 0x3e80000000000820 */ /* 0x000fcc0000400000 */
[----:B------:R-:W0:Y:S02]  /*00f0*/  F2F.BF16.F32 R0, R0 ;  /* 0x0000000000007304 */ /* 0x000e240000202000 */
[----:B0-----:R-:W-:-:S05]  /*0100*/  SHF.L.U32 R5, R0, 0x10, RZ ;  /* 0x0000001000057819 */ /* 0x001fca00000006ff */
[----:B-1----:R-:W-:Y:S01]  /*0110*/  STG.E desc[UR4][R2.64], R5 ;  /* 0x0000000502007986 */ /* 0x002fe2000c101904 */
[----:B------:R-:W-:Y:S05]  /*0120*/  EXIT ;  /* 0x000000000000794d */ /* 0x000fea0003800000 */
.L_x_30:
        /* <DEDUP_REMOVED lines=13> */
.L_x_59:


//--------------------- .text._Z8hadd_satPf13__nv_bfloat16S0_ --------------------------
	.section	.text._Z8hadd_satPf13__nv_bfloat16S0_,"ax",@progbits
	.align	128
        .global         _Z8hadd_satPf13__nv_bfloat16S0_
        .type           _Z8hadd_satPf13__nv_bfloat16S0_,@function
        .size           _Z8hadd_satPf13__nv_bfloat16S0_,(.L_x_60 - _Z8hadd_satPf13__nv_bfloat16S0_)
        .other          _Z8hadd_satPf13__nv_bfloat16S0_,@"STO_CUDA_ENTRY STV_DEFAULT"
_Z8hadd_satPf13__nv_bfloat16S0_:
.text._Z8hadd_satPf13__nv_bfloat16S0_:
[----:B------:R-:W-:Y:S08]  /*0000*/  LDC R1, c[0x0][0x37c] ;  /* 0x0000df00ff017b82 */ /* 0x000ff00000000800 */
[----:B------:R-:W0:Y:S01]  /*0010*/  LDC R0, c[0x0][0x388] ;  /* 0x0000e200ff007b82 */ /* 0x000e220000000800 */
[----:B------:R-:W1:Y:S07]  /*0020*/  LDCU.64 UR4, c[0x0][0x358] ;  /* 0x00006b00ff0477ac */ /* 0x000e6e0008000a00 */
[----:B------:R-:W1:Y:S01]  /*0030*/  LDC.64 R2, c[0x0][0x380] ;  /* 0x0000e000ff027b82 */ /* 0x000e620000000a00 */
[----:B0-----:R-:W-:-:S05]  /*0040*/  HADD2.BF16_V2 R0, R0.H0_H0, R0.H1_H1 ;  /* 0x3000000000007230 */ /* 0x001fca0000200800 */
[----:B------:R-:W-:-:S04]  /*0050*/  HMNMX2.BF16_V2 R0, R0.H0_H0, RZ.H0_H0, !PT ;  /* 0x200000ff00007240 */ /* 0x000fc80007a00800 */
[----:B------:R-:W-:-:S05]  /*0060*/  HMNMX2.BF16_V2 R0, R0.H0_H0, 1, 1, PT ;  /* 0x3f803f8000007840 */ /* 0x000fca0003a00800 */
[----:B------:R-:W-:-:S05]  /*0070*/  SHF.L.U32 R5, R0, 0x10, RZ ;  /* 0x0000001000057819 */ /* 0x000fca00000006ff */
[----:B-1----:R-:W-:Y:S01]  /*0080*/  STG.E desc[UR4][R2.64], R5 ;  /* 0x0000000502007986 */ /* 0x002fe2000c101904 */
[----:B------:R-:W-:Y:S05]  /*0090*/  EXIT ;  /* 0x000000000000794d */ /* 0x000fea0003800000 */
.L_x_31:
        /* <DEDUP_REMOVED lines=14> */
.L_x_60:


//--------------------- .text._Z7hadd_rnPf13__nv_bfloat16S0_ --------------------------
	.section	.text._Z7hadd_rnPf13__nv_bfloat16S0_,"ax",@progbits
	.align	128
        .global         _Z7hadd_rnPf13__nv_bfloat16S0_
        .type           _Z7hadd_rnPf13__nv_bfloat16S0_,@function
        .size           _Z7hadd_rnPf13__nv_bfloat16S0_,(.L_x_61 - _Z7hadd_rnPf13__nv_bfloat16S0_)
        .other          _Z7hadd_rnPf13__nv_bfloat16S0_,@"STO_CUDA_ENTRY STV_DEFAULT"
_Z7hadd_rnPf13__nv_bfloat16S0_:
.text._Z7hadd_rnPf13__nv_bfloat16S0_:
[----:B------:R-:W-:Y:S08]  /*0000*/  LDC R1, c[0x0][0x37c] ;  /* 0x0000df00ff017b82 */ /* 0x000ff00000000800 */
[----:B------:R-:W0:Y:S01]  /*0010*/  LDC R0, c[0x0][0x388] ;  /* 0x0000e200ff007b82 */ /* 0x000e220000000800 */
[----:B------:R-:W1:Y:S07]  /*0020*/  LDCU.64 UR4, c[0x0][0x358] ;  /* 0x00006b00ff0477ac */ /* 0x000e6e0008000a00 */
[----:B------:R-:W1:Y:S01]  /*0030*/  LDC.64 R2, c[0x0][0x380] ;  /* 0x0000e000ff027b82 */ /* 0x000e620000000a00 */
[----:B0-----:R-:W-:-:S05]  /*0040*/  HADD2.BF16_V2 R0, R0.H0_H0, R0.H1_H1 ;  /* 0x3000000000007230 */ /* 0x001fca0000200800 */
[----:B------:R-:W-:-:S05]  /*0050*/  SHF.L.U32 R5, R0, 0x10, RZ ;  /* 0x0000001000057819 */ /* 0x000fca00000006ff */
[----:B-1----:R-:W-:Y:S01]  /*0060*/  STG.E desc[UR4][R2.64], R5 ;  /* 0x0000000502007986 */ /* 0x002fe2000c101904 */
[----:B------:R-:W-:Y:S05]  /*0070*/  EXIT ;  /* 0x000000000000794d */ /* 0x000fea0003800000 */
.L_x_32:
        /* <DEDUP_REMOVED lines=16> */
.L_x_61:


//--------------------- .text._Z4haddPf13__nv_bfloat16S0_ --------------------------
	.section	.text._Z4haddPf13__nv_bfloat16S0_,"ax",@progbits
	.align	128
        .global         _Z4haddPf13__nv_bfloat16S0_
        .type           _Z4haddPf13__nv_bfloat16S0_,@function
        .size           _Z4haddPf13__nv_bfloat16S0_,(.L_x_62 - _Z4haddPf13__nv_bfloat16S0_)
        .other          _Z4haddPf13__nv_bfloat16S0_,@"STO_CUDA_ENTRY STV_DEFAULT"
_Z4haddPf13__nv_bfloat16S0_:
.text._Z4haddPf13__nv_bfloat16S0_:
        /* <DEDUP_REMOVED lines=8> */
.L_x_33:
        /* <DEDUP_REMOVED lines=16> */
.L_x_62:


//--------------------- .text._Z4habsPf13__nv_bfloat16 --------------------------
	.section	.text._Z4habsPf13__nv_bfloat16,"ax",@progbits
	.align	128
        .global         _Z4habsPf13__nv_bfloat16
        .type           _Z4habsPf13__nv_bfloat16,@function
        .size           _Z4habsPf13__nv_bfloat16,(.L_x_63 - _Z4habsPf13__nv_bfloat16)
        .other          _Z4habsPf13__nv_bfloat16,@"STO_CUDA_ENTRY STV_DEFAULT"
_Z4habsPf13__nv_bfloat16:
.text._Z4habsPf13__nv_bfloat16:
[----:B------:R-:W-:Y:S01]  /*0000*/  LDC R1, c[0x0][0x37c] ;  /* 0x0000df00ff017b82 */ /* 0x000fe20000000800 */
[----:B------:R-:W0:Y:S07]  /*0010*/  LDCU.U16 UR6, c[0x0][0x388] ;  /* 0x00007100ff0677ac */ /* 0x000e2e0008000400 */
[----:B------:R-:W1:Y:S01]  /*0020*/  LDC.64 R2, c[0x0][0x380] ;  /* 0x0000e000ff027b82 */ /* 0x000e620000000a00 */
[----:B------:R-:W1:Y:S01]  /*0030*/  LDCU.64 UR4, c[0x0][0x358] ;  /* 0x00006b00ff0477ac */ /* 0x000e620008000a00 */
[----:B0-----:R-:W-:-:S05]  /*0040*/  HFMA2.BF16_V2 R0, -RZ.H0_H0, RZ.H0_H0, |UR6.H0_H0| ;  /* 0x60000006ff007e31 */ /* 0x001fca00082409ff */
[----:B------:R-:W-:-:S05]  /*0050*/  SHF.L.U32 R5, R0, 0x10, RZ ;  /* 0x0000001000057819 */ /* 0x000fca00000006ff */
[----:B-1----:R-:W-:Y:S01]  /*0060*/  STG.E desc[UR4][R2.64], R5 ;  /* 0x0000000502007986 */ /* 0x002fe2000c101904 */
[----:B------:R-:W-:Y:S05]  /*0070*/  EXIT ;  /* 0x000000000000794d */ /* 0x000fea0003800000 */
.L_x_34:
        /* <DEDUP_REMOVED lines=16> */
.L_x_63:


//--------------------- .nv.global.init           --------------------------
	.section	.nv.global.init,"aw",@progbits
	.align	4
.nv.global.init:
	.type		__cudart_i2opi_f,@object
	.size		__cudart_i2opi_f,(.L_0 - __cudart_i2opi_f)
__cudart_i2opi_f:
        /*0000*/ 	.byte	0x41, 0x90, 0x43, 0x3c, 0x99, 0x95, 0x62, 0xdb, 0xc0, 0xdd, 0x34, 0xf5, 0xd1, 0x57, 0x27, 0xfc
        /*0010*/ 	.byte	0x29, 0x15, 0x44, 0x4e, 0x6e, 0x83, 0xf9, 0xa2
.L_0:


//--------------------- .nv.shared.reserved.0     --------------------------
	.section	.nv.shared.reserved.0,"aw",@nobits
	.weak		__nv_reservedSMEM_offset_0_alias
	.size		__nv_reservedSMEM_offset_0_alias, 0, 64
	.other		__nv_reservedSMEM_offset_0_alias,@"STO_CUDA_RESERVED_SHARED STV_DEFAULT"
__nv_reservedSMEM_offset_0_alias:
	.zero		0
	.zero		64


//--------------------- .nv.constant0._Z7_htruncPf13__nv_bfloat16 --------------------------
	.section	.nv.constant0._Z7_htruncPf13__nv_bfloat16,"a",@progbits
	.sectionflags	@""
	.align	4
.nv.constant0._Z7_htruncPf13__nv_bfloat16:
	.zero		906


//--------------------- .nv.constant0._Z6_hsqrtPf13__nv_bfloat16 --------------------------
	.section	.nv.constant0._Z6_hsqrtPf13__nv_bfloat16,"a",@progbits
	.sectionflags	@""
	.align	4
.nv.constant0._Z6_hsqrtPf13__nv_bfloat16:
	.zero		906


//--------------------- .nv.constant0._Z5_hsinPf13__nv_bfloat16 --------------------------
	.section	.nv.constant0._Z5_hsinPf13__nv_bfloat16,"a",@progbits
	.sectionflags	@""
	.align	4
.nv.constant0._Z5_hsinPf13__nv_bfloat16:
	.zero		906


//--------------------- .nv.constant0._Z7_hrsqrtPf13__nv_bfloat16 --------------------------
	.section	.nv.constant0._Z7_hrsqrtPf13__nv_bfloat16,"a",@progbits
	.sectionflags	@""
	.align	4
.nv.constant0._Z7_hrsqrtPf13__nv_bfloat16:
	.zero		906


//--------------------- .nv.constant0._Z6_hrintPf13__nv_bfloat16 --------------------------
	.section	.nv.constant0._Z6_hrintPf13__nv_bfloat16,"a",@progbits
	.sectionflags	@""
	.align	4
.nv.constant0._Z6_hrintPf13__nv_bfloat16:
	.zero		906


//--------------------- .nv.constant0._Z5_hrcpPf13__nv_bfloat16 --------------------------
	.section	.nv.constant0._Z5_hrcpPf13__nv_bfloat16,"a",@progbits
	.sectionflags	@""
	.align	4
.nv.constant0._Z5_hrcpPf13__nv_bfloat16:
	.zero		906


//--------------------- .nv.constant0._Z6_hlog2Pf13__nv_bfloat16 --------------------------
	.section	.nv.constant0._Z6_hlog2Pf13__nv_bfloat16,"a",@progbits
	.sectionflags	@""
	.align	4
.nv.constant0._Z6_hlog2Pf13__nv_bfloat16:
	.zero		906


//--------------------- .nv.constant0._Z7_hlog10Pf13__nv_bfloat16 --------------------------
	.section	.nv.constant0._Z7_hlog10Pf13__nv_bfloat16,"a",@progbits
	.sectionflags	@""
	.align	4
.nv.constant0._Z7_hlog10Pf13__nv_bfloat16:
	.zero		906


//--------------------- .nv.constant0._Z5_hlogPf13__nv_bfloat16 --------------------------
	.section	.nv.constant0._Z5_hlogPf13__nv_bfloat16,"a",@progbits
	.sectionflags	@""
	.align	4
.nv.constant0._Z5_hlogPf13__nv_bfloat16:
	.zero		906


//--------------------- .nv.constant0._Z7_hfloorPf13__nv_bfloat16 --------------------------
	.section	.nv.constant0._Z7_hfloorPf13__nv_bfloat16,"a",@progbits
	.sectionflags	@""
	.align	4
.nv.constant0._Z7_hfloorPf13__nv_bfloat16:
	.zero		906


//--------------------- .nv.constant0._Z6_hexp2Pf13__nv_bfloat16 --------------------------
	.section	.nv.constant0._Z6_hexp2Pf13__nv_bfloat16,"a",@progbits
	.sectionflags	@""
	.align	4
.nv.constant0._Z6_hexp2Pf13__nv_bfloat16:
	.zero		906


//--------------------- .nv.constant0._Z7_hexp10Pf13__nv_bfloat16 --------------------------
	.section	.nv.constant0._Z7_hexp10Pf13__nv_bfloat16,"a",@progbits
	.sectionflags	@""
	.align	4
.nv.constant0._Z7_hexp10Pf13__nv_bfloat16:
	.zero		906


//--------------------- .nv.constant0._Z5_hexpPf13__nv_bfloat16 --------------------------
	.section	.nv.constant0._Z5_hexpPf13__nv_bfloat16,"a",@progbits
	.sectionflags	@""
	.align	4
.nv.constant0._Z5_hexpPf13__nv_bfloat16:
	.zero		906


//--------------------- .nv.constant0._Z5_hcosPf13__nv_bfloat16 --------------------------
	.section	.nv.constant0._Z5_hcosPf13__nv_bfloat16,"a",@progbits
	.sectionflags	@""
	.align	4
.nv.constant0._Z5_hcosPf13__nv_bfloat16:
	.zero		906


//--------------------- .nv.constant0._Z6_hceilPf13__nv_bfloat16 --------------------------
	.section	.nv.constant0._Z6_hceilPf13__nv_bfloat16,"a",@progbits
	.sectionflags	@""
	.align	4
.nv.constant0._Z6_hceilPf13__nv_bfloat16:
	.zero		906


//--------------------- .nv.constant0._Z8hsub_satPf13__nv_bfloat16S0_ --------------------------
	.section	.nv.constant0._Z8hsub_satPf13__nv_bfloat16S0_,"a",@progbits
	.sectionflags	@""
	.align	4
.nv.constant0._Z8hsub_satPf13__nv_bfloat16S0_:
	.zero		908


//--------------------- .nv.constant0._Z7hsub_rnPf13__nv_bfloat16S0_ --------------------------
	.section	.nv.constant0._Z7hsub_rnPf13__nv_bfloat16S0_,"a",@progbits
	.sectionflags	@""
	.align	4
.nv.constant0._Z7hsub_rnPf13__nv_bfloat16S0_:
	.zero		908


//--------------------- .nv.constant0._Z4hsubPf13__nv_bfloat16S0_ --------------------------
	.section	.nv.constant0._Z4hsubPf13__nv_bfloat16S0_,"a",@progbits
	.sectionflags	@""
	.align	4
.nv.constant0._Z4hsubPf13__nv_bfloat16S0_:
	.zero		908


//--------------------- .nv.constant0._Z4hnegPf13__nv_bfloat16 --------------------------
	.section	.nv.constant0._Z4hnegPf13__nv_bfloat16,"a",@progbits
	.sectionflags	@""
	.align	4
.nv.constant0._Z4hnegPf13__nv_bfloat16:
	.zero		906


//--------------------- .nv.constant0._Z8hmul_satPf13__nv_bfloat16S0_ --------------------------
	.section	.nv.constant0._Z8hmul_satPf13__nv_bfloat16S0_,"a",@progbits
	.sectionflags	@""
	.align	4
.nv.constant0._Z8hmul_satPf13__nv_bfloat16S0_:
	.zero		908


//--------------------- .nv.constant0._Z7hmul_rnPf13__nv_bfloat16S0_ --------------------------
	.section	.nv.constant0._Z7hmul_rnPf13__nv_bfloat16S0_,"a",@progbits
	.sectionflags	@""
	.align	4
.nv.constant0._Z7hmul_rnPf13__nv_bfloat16S0_:
	.zero		908


//--------------------- .nv.constant0._Z4hmulPf13__nv_bfloat16S0_ --------------------------
	.section	.nv.constant0._Z4hmulPf13__nv_bfloat16S0_,"a",@progbits
	.sectionflags	@""
	.align	4
.nv.constant0._Z4hmulPf13__nv_bfloat16S0_:
	.zero		908


//--------------------- .nv.constant0._Z8hfma_satPf13__nv_bfloat16S0_S0_ --------------------------
	.section	.nv.constant0._Z8hfma_satPf13__nv_bfloat16S0_S0_,"a",@progbits
	.sectionflags	@""
	.align	4
.nv.constant0._Z8hfma_satPf13__nv_bfloat16S0_S0_:
	.zero		910


//--------------------- .nv.constant0._Z4hfmaPf13__nv_bfloat16S0_S0_ --------------------------
	.section	.nv.constant0._Z4hfmaPf13__nv_bfloat16S0_S0_,"a",@progbits
	.sectionflags	@""
	.align	4
.nv.constant0._Z4hfmaPf13__nv_bfloat16S0_S0_:
	.zero		910


//--------------------- .nv.constant0._Z4hdivPf13__nv_bfloat16S0_ --------------------------
	.section	.nv.constant0._Z4hdivPf13__nv_bfloat16S0_,"a",@progbits
	.sectionflags	@""
	.align	4
.nv.constant0._Z4hdivPf13__nv_bfloat16S0_:
	.zero		908


//--------------------- .nv.constant0._Z8hadd_satPf13__nv_bfloat16S0_ --------------------------
	.section	.nv.constant0._Z8hadd_satPf13__nv_bfloat16S0_,"a",@progbits
	.sectionflags	@""
	.align	4
.nv.constant0._Z8hadd_satPf13__nv_bfloat16S0_:
	.zero		908


//--------------------- .nv.constant0._Z7hadd_rnPf13__nv_bfloat16S0_ --------------------------
	.section	.nv.constant0._Z7hadd_rnPf13__nv_bfloat16S0_,"a",@progbits
	.sectionflags	@""
	.align	4
.nv.constant0._Z7hadd_rnPf13__nv_bfloat16S0_:
	.zero		908


//--------------------- .nv.constant0._Z4haddPf13__nv_bfloat16S0_ --------------------------
	.section	.nv.constant0._Z4haddPf13__nv_bfloat16S0_,"a",@progbits
	.sectionflags	@""
	.align	4
.nv.constant0._Z4haddPf13__nv_bfloat16S0_:
	.zero		908


//--------------------- .nv.constant0._Z4habsPf13__nv_bfloat16 --------------------------
	.section	.nv.constant0._Z4habsPf13__nv_bfloat16,"a",@progbits
	.sectionflags	@""
	.align	4
.nv.constant0._Z4habsPf13__nv_bfloat16:
	.zero		906


//--------------------- SYMBOLS --------------------------

	.type		.nv.reservedSmem.offset0,@object
	.size		.nv.reservedSmem.offset0,0x4
